//
// Generated by NVIDIA NVVM Compiler
//
// Compiler Build ID: CL-36424714
// Cuda compilation tools, release 13.0, V13.0.88
// Based on NVVM 20.0.0
//

.version 9.0
.target sm_100
.address_size 64

	// .globl	_Z13compute_triadifPKfS0_Pf

.visible .entry _Z13compute_triadifPKfS0_Pf(
	.param .u32 _Z13compute_triadifPKfS0_Pf_param_0,
	.param .f32 _Z13compute_triadifPKfS0_Pf_param_1,
	.param .u64 .ptr .align 1 _Z13compute_triadifPKfS0_Pf_param_2,
	.param .u64 .ptr .align 1 _Z13compute_triadifPKfS0_Pf_param_3,
	.param .u64 .ptr .align 1 _Z13compute_triadifPKfS0_Pf_param_4
)
{
	.reg .pred 	%p<2>;
	.reg .b32 	%r<6>;
	.reg .b32 	%f<5>;
	.reg .b64 	%rd<11>;

	ld.param.u32 	%r2, [_Z13compute_triadifPKfS0_Pf_param_0];
	ld.param.f32 	%f1, [_Z13compute_triadifPKfS0_Pf_param_1];
	ld.param.u64 	%rd1, [_Z13compute_triadifPKfS0_Pf_param_2];
	ld.param.u64 	%rd2, [_Z13compute_triadifPKfS0_Pf_param_3];
	ld.param.u64 	%rd3, [_Z13compute_triadifPKfS0_Pf_param_4];
	mov.u32 	%r3, %tid.x;
	mov.u32 	%r4, %ctaid.x;
	mov.u32 	%r5, %ntid.x;
	mad.lo.s32 	%r1, %r4, %r5, %r3;
	setp.ge.s32 	%p1, %r1, %r2;
	@%p1 bra 	$L__BB0_2;
	cvta.to.global.u64 	%rd4, %rd1;
	cvta.to.global.u64 	%rd5, %rd2;
	cvta.to.global.u64 	%rd6, %rd3;
	mul.wide.s32 	%rd7, %r1, 4;
	add.s64 	%rd8, %rd4, %rd7;
	ld.global.f32 	%f2, [%rd8];
	add.s64 	%rd9, %rd5, %rd7;
	ld.global.f32 	%f3, [%rd9];
	fma.rn.f32 	%f4, %f1, %f2, %f3;
	add.s64 	%rd10, %rd6, %rd7;
	st.global.f32 	[%rd10], %f4;
$L__BB0_2:
	ret;

}
	// .globl	_Z10set_vectorifPf
.visible .entry _Z10set_vectorifPf(
	.param .u32 _Z10set_vectorifPf_param_0,
	.param .f32 _Z10set_vectorifPf_param_1,
	.param .u64 .ptr .align 1 _Z10set_vectorifPf_param_2
)
{
	.reg .pred 	%p<2>;
	.reg .b32 	%r<6>;
	.reg .b32 	%f<2>;
	.reg .b64 	%rd<5>;

	ld.param.u32 	%r2, [_Z10set_vectorifPf_param_0];
	ld.param.f32 	%f1, [_Z10set_vectorifPf_param_1];
	ld.param.u64 	%rd1, [_Z10set_vectorifPf_param_2];
	mov.u32 	%r3, %tid.x;
	mov.u32 	%r4, %ctaid.x;
	mov.u32 	%r5, %ntid.x;
	mad.lo.s32 	%r1, %r4, %r5, %r3;
	setp.ge.s32 	%p1, %r1, %r2;
	@%p1 bra 	$L__BB1_2;
	cvta.to.global.u64 	%rd2, %rd1;
	mul.wide.s32 	%rd3, %r1, 4;
	add.s64 	%rd4, %rd2, %rd3;
	st.global.f32 	[%rd4], %f1;
$L__BB1_2:
	ret;

}
	// .globl	_Z17set_vector_risingifPf
.visible .entry _Z17set_vector_risingifPf(
	.param .u32 _Z17set_vector_risingifPf_param_0,
	.param .f32 _Z17set_vector_risingifPf_param_1,
	.param .u64 .ptr .align 1 _Z17set_vector_risingifPf_param_2
)
{
	.reg .pred 	%p<2>;
	.reg .b32 	%r<10>;
	.reg .b32 	%f<4>;
	.reg .b64 	%rd<5>;

	ld.param.u32 	%r3, [_Z17set_vector_risingifPf_param_0];
	ld.param.f32 	%f1, [_Z17set_vector_risingifPf_param_1];
	ld.param.u64 	%rd1, [_Z17set_vector_risingifPf_param_2];
	mov.u32 	%r4, %tid.x;
	mov.u32 	%r5, %ctaid.x;
	mov.u32 	%r1, %ntid.x;
	mad.lo.s32 	%r2, %r5, %r1, %r4;
	setp.ge.s32 	%p1, %r2, %r3;
	@%p1 bra 	$L__BB2_2;
	cvta.to.global.u64 	%rd2, %rd1;
	mov.u32 	%r6, %tid.y;
	mov.u32 	%r7, %nctaid.x;
	mul.lo.s32 	%r8, %r6, %r7;
	mad.lo.s32 	%r9, %r8, %r1, %r2;
	cvt.rn.f32.u32 	%f2, %r9;
	mul.f32 	%f3, %f1, %f2;
	mul.wide.s32 	%rd3, %r2, 4;
	add.s64 	%rd4, %rd2, %rd3;
	st.global.f32 	[%rd4], %f3;
$L__BB2_2:
	ret;

}
	// .globl	_Z6matmulPKfS0_Pfjj
.visible .entry _Z6matmulPKfS0_Pfjj(
	.param .u64 .ptr .align 1 _Z6matmulPKfS0_Pfjj_param_0,
	.param .u64 .ptr .align 1 _Z6matmulPKfS0_Pfjj_param_1,
	.param .u64 .ptr .align 1 _Z6matmulPKfS0_Pfjj_param_2,
	.param .u32 _Z6matmulPKfS0_Pfjj_param_3,
	.param .u32 _Z6matmulPKfS0_Pfjj_param_4
)
{
	.reg .pred 	%p<12>;
	.reg .b32 	%r<68>;
	.reg .b32 	%f<67>;
	.reg .b64 	%rd<93>;

	ld.param.u64 	%rd10, [_Z6matmulPKfS0_Pfjj_param_0];
	ld.param.u64 	%rd11, [_Z6matmulPKfS0_Pfjj_param_1];
	ld.param.u64 	%rd9, [_Z6matmulPKfS0_Pfjj_param_2];
	ld.param.u32 	%r36, [_Z6matmulPKfS0_Pfjj_param_3];
	ld.param.u32 	%r35, [_Z6matmulPKfS0_Pfjj_param_4];
	cvta.to.global.u64 	%rd1, %rd11;
	cvta.to.global.u64 	%rd2, %rd10;
	mov.u32 	%r37, %ctaid.y;
	mov.u32 	%r38, %ntid.y;
	mov.u32 	%r39, %tid.y;
	mad.lo.s32 	%r40, %r37, %r38, %r39;
	cvt.u64.u32 	%rd3, %r40;
	mov.u32 	%r41, %ctaid.x;
	mov.u32 	%r42, %ntid.x;
	mov.u32 	%r43, %tid.x;
	mad.lo.s32 	%r44, %r41, %r42, %r43;
	cvt.u64.u32 	%rd4, %r44;
	setp.ge.u32 	%p1, %r40, %r36;
	setp.ge.u32 	%p2, %r44, %r35;
	or.pred  	%p3, %p1, %p2;
	@%p3 bra 	$L__BB3_13;
	cvt.u64.u32 	%rd12, %r35;
	mul.lo.s64 	%rd5, %rd12, %rd4;
	add.s32 	%r46, %r35, -1;
	and.b32  	%r1, %r35, 7;
	setp.lt.u32 	%p4, %r46, 7;
	mov.f32 	%f66, 0f00000000;
	mov.b32 	%r66, 0;
	@%p4 bra 	$L__BB3_4;
	and.b32  	%r66, %r35, -8;
	neg.s32 	%r64, %r66;
	shl.b32 	%r4, %r35, 3;
	mul.lo.s32 	%r62, %r35, 7;
	mul.lo.s32 	%r61, %r35, 6;
	mul.lo.s32 	%r60, %r35, 5;
	shl.b32 	%r59, %r35, 2;
	mul.lo.s32 	%r58, %r35, 3;
	shl.b32 	%r57, %r35, 1;
	shl.b64 	%rd13, %rd5, 2;
	add.s64 	%rd14, %rd13, %rd1;
	add.s64 	%rd92, %rd14, 16;
	mov.f32 	%f66, 0f00000000;
	mov.b32 	%r63, 0;
	mov.u32 	%r56, %r35;
$L__BB3_3:
	.pragma "nounroll";
	cvt.u64.u32 	%rd15, %r63;
	add.s64 	%rd16, %rd15, %rd3;
	shl.b64 	%rd17, %rd16, 2;
	add.s64 	%rd18, %rd2, %rd17;
	ld.global.f32 	%f16, [%rd18];
	ld.global.f32 	%f17, [%rd92+-16];
	fma.rn.f32 	%f18, %f16, %f17, %f66;
	cvt.u64.u32 	%rd19, %r56;
	add.s64 	%rd20, %rd19, %rd3;
	shl.b64 	%rd21, %rd20, 2;
	add.s64 	%rd22, %rd2, %rd21;
	ld.global.f32 	%f19, [%rd22];
	ld.global.f32 	%f20, [%rd92+-12];
	fma.rn.f32 	%f21, %f19, %f20, %f18;
	cvt.u64.u32 	%rd23, %r57;
	add.s64 	%rd24, %rd23, %rd3;
	shl.b64 	%rd25, %rd24, 2;
	add.s64 	%rd26, %rd2, %rd25;
	ld.global.f32 	%f22, [%rd26];
	ld.global.f32 	%f23, [%rd92+-8];
	fma.rn.f32 	%f24, %f22, %f23, %f21;
	cvt.u64.u32 	%rd27, %r58;
	add.s64 	%rd28, %rd27, %rd3;
	shl.b64 	%rd29, %rd28, 2;
	add.s64 	%rd30, %rd2, %rd29;
	ld.global.f32 	%f25, [%rd30];
	ld.global.f32 	%f26, [%rd92+-4];
	fma.rn.f32 	%f27, %f25, %f26, %f24;
	cvt.u64.u32 	%rd31, %r59;
	add.s64 	%rd32, %rd31, %rd3;
	shl.b64 	%rd33, %rd32, 2;
	add.s64 	%rd34, %rd2, %rd33;
	ld.global.f32 	%f28, [%rd34];
	ld.global.f32 	%f29, [%rd92];
	fma.rn.f32 	%f30, %f28, %f29, %f27;
	cvt.u64.u32 	%rd35, %r60;
	add.s64 	%rd36, %rd35, %rd3;
	shl.b64 	%rd37, %rd36, 2;
	add.s64 	%rd38, %rd2, %rd37;
	ld.global.f32 	%f31, [%rd38];
	ld.global.f32 	%f32, [%rd92+4];
	fma.rn.f32 	%f33, %f31, %f32, %f30;
	cvt.u64.u32 	%rd39, %r61;
	add.s64 	%rd40, %rd39, %rd3;
	shl.b64 	%rd41, %rd40, 2;
	add.s64 	%rd42, %rd2, %rd41;
	ld.global.f32 	%f34, [%rd42];
	ld.global.f32 	%f35, [%rd92+8];
	fma.rn.f32 	%f36, %f34, %f35, %f33;
	cvt.u64.u32 	%rd43, %r62;
	add.s64 	%rd44, %rd43, %rd3;
	shl.b64 	%rd45, %rd44, 2;
	add.s64 	%rd46, %rd2, %rd45;
	ld.global.f32 	%f37, [%rd46];
	ld.global.f32 	%f38, [%rd92+12];
	fma.rn.f32 	%f66, %f37, %f38, %f36;
	add.s32 	%r64, %r64, 8;
	add.s32 	%r63, %r63, %r4;
	add.s32 	%r62, %r62, %r4;
	add.s32 	%r61, %r61, %r4;
	add.s32 	%r60, %r60, %r4;
	add.s32 	%r59, %r59, %r4;
	add.s32 	%r58, %r58, %r4;
	add.s32 	%r57, %r57, %r4;
	add.s64 	%rd92, %rd92, 32;
	add.s32 	%r56, %r56, %r4;
	setp.ne.s32 	%p5, %r64, 0;
	@%p5 bra 	$L__BB3_3;
$L__BB3_4:
	setp.eq.s32 	%p6, %r1, 0;
	@%p6 bra 	$L__BB3_12;
	and.b32  	%r30, %r35, 3;
	setp.lt.u32 	%p7, %r1, 4;
	@%p7 bra 	$L__BB3_7;
	mul.lo.s32 	%r48, %r66, %r35;
	cvt.u64.u32 	%rd47, %r48;
	add.s64 	%rd48, %rd47, %rd3;
	shl.b64 	%rd49, %rd48, 2;
	add.s64 	%rd50, %rd2, %rd49;
	ld.global.f32 	%f40, [%rd50];
	cvt.u64.u32 	%rd51, %r66;
	add.s64 	%rd52, %rd5, %rd51;
	shl.b64 	%rd53, %rd52, 2;
	add.s64 	%rd54, %rd1, %rd53;
	ld.global.f32 	%f41, [%rd54];
	fma.rn.f32 	%f42, %f40, %f41, %f66;
	add.s32 	%r49, %r48, %r35;
	cvt.u64.u32 	%rd55, %r49;
	add.s64 	%rd56, %rd55, %rd3;
	shl.b64 	%rd57, %rd56, 2;
	add.s64 	%rd58, %rd2, %rd57;
	ld.global.f32 	%f43, [%rd58];
	ld.global.f32 	%f44, [%rd54+4];
	fma.rn.f32 	%f45, %f43, %f44, %f42;
	add.s32 	%r50, %r49, %r35;
	cvt.u64.u32 	%rd59, %r50;
	add.s64 	%rd60, %rd59, %rd3;
	shl.b64 	%rd61, %rd60, 2;
	add.s64 	%rd62, %rd2, %rd61;
	ld.global.f32 	%f46, [%rd62];
	ld.global.f32 	%f47, [%rd54+8];
	fma.rn.f32 	%f48, %f46, %f47, %f45;
	add.s32 	%r51, %r50, %r35;
	cvt.u64.u32 	%rd63, %r51;
	add.s64 	%rd64, %rd63, %rd3;
	shl.b64 	%rd65, %rd64, 2;
	add.s64 	%rd66, %rd2, %rd65;
	ld.global.f32 	%f49, [%rd66];
	ld.global.f32 	%f50, [%rd54+12];
	fma.rn.f32 	%f66, %f49, %f50, %f48;
	add.s32 	%r66, %r66, 4;
$L__BB3_7:
	setp.eq.s32 	%p8, %r30, 0;
	@%p8 bra 	$L__BB3_12;
	setp.eq.s32 	%p9, %r30, 1;
	@%p9 bra 	$L__BB3_10;
	mul.lo.s32 	%r52, %r66, %r35;
	cvt.u64.u32 	%rd67, %r52;
	add.s64 	%rd68, %rd67, %rd3;
	shl.b64 	%rd69, %rd68, 2;
	add.s64 	%rd70, %rd2, %rd69;
	ld.global.f32 	%f52, [%rd70];
	cvt.u64.u32 	%rd71, %r66;
	add.s64 	%rd72, %rd5, %rd71;
	shl.b64 	%rd73, %rd72, 2;
	add.s64 	%rd74, %rd1, %rd73;
	ld.global.f32 	%f53, [%rd74];
	fma.rn.f32 	%f54, %f52, %f53, %f66;
	add.s32 	%r53, %r52, %r35;
	cvt.u64.u32 	%rd75, %r53;
	add.s64 	%rd76, %rd75, %rd3;
	shl.b64 	%rd77, %rd76, 2;
	add.s64 	%rd78, %rd2, %rd77;
	ld.global.f32 	%f55, [%rd78];
	ld.global.f32 	%f56, [%rd74+4];
	fma.rn.f32 	%f66, %f55, %f56, %f54;
	add.s32 	%r66, %r66, 2;
$L__BB3_10:
	and.b32  	%r54, %r35, 1;
	setp.eq.b32 	%p10, %r54, 1;
	not.pred 	%p11, %p10;
	@%p11 bra 	$L__BB3_12;
	mul.lo.s32 	%r55, %r66, %r35;
	cvt.u64.u32 	%rd79, %r55;
	add.s64 	%rd80, %rd79, %rd3;
	shl.b64 	%rd81, %rd80, 2;
	add.s64 	%rd82, %rd2, %rd81;
	ld.global.f32 	%f57, [%rd82];
	cvt.u64.u32 	%rd83, %r66;
	add.s64 	%rd84, %rd5, %rd83;
	shl.b64 	%rd85, %rd84, 2;
	add.s64 	%rd86, %rd1, %rd85;
	ld.global.f32 	%f58, [%rd86];
	fma.rn.f32 	%f66, %f57, %f58, %f66;
$L__BB3_12:
	cvt.u64.u32 	%rd87, %r35;
	mad.lo.s64 	%rd88, %rd87, %rd3, %rd4;
	cvta.to.global.u64 	%rd89, %rd9;
	shl.b64 	%rd90, %rd88, 2;
	add.s64 	%rd91, %rd89, %rd90;
	st.global.f32 	[%rd91], %f66;
$L__BB3_13:
	ret;

}
	// .globl	_Z6matvecPKfS0_Pfjj
.visible .entry _Z6matvecPKfS0_Pfjj(
	.param .u64 .ptr .align 1 _Z6matvecPKfS0_Pfjj_param_0,
	.param .u64 .ptr .align 1 _Z6matvecPKfS0_Pfjj_param_1,
	.param .u64 .ptr .align 1 _Z6matvecPKfS0_Pfjj_param_2,
	.param .u32 _Z6matvecPKfS0_Pfjj_param_3,
	.param .u32 _Z6matvecPKfS0_Pfjj_param_4
)
{
	.reg .pred 	%p<10>;
	.reg .b32 	%r<60>;
	.reg .b32 	%f<112>;
	.reg .b64 	%rd<78>;

	ld.param.u64 	%rd7, [_Z6matvecPKfS0_Pfjj_param_0];
	ld.param.u64 	%rd8, [_Z6matvecPKfS0_Pfjj_param_1];
	ld.param.u64 	%rd6, [_Z6matvecPKfS0_Pfjj_param_2];
	ld.param.u32 	%r20, [_Z6matvecPKfS0_Pfjj_param_4];
	cvta.to.global.u64 	%rd1, %rd8;
	cvta.to.global.u64 	%rd2, %rd7;
	mov.u32 	%r21, %ntid.x;
	mov.u32 	%r22, %ctaid.x;
	mov.u32 	%r23, %tid.x;
	mad.lo.s32 	%r1, %r21, %r22, %r23;
	setp.eq.s32 	%p1, %r20, 0;
	mov.f32 	%f111, 0f00000000;
	@%p1 bra 	$L__BB4_13;
	mul.lo.s32 	%r2, %r20, %r1;
	and.b32  	%r3, %r20, 15;
	setp.lt.u32 	%p2, %r20, 16;
	mov.f32 	%f111, 0f00000000;
	mov.b32 	%r56, 0;
	@%p2 bra 	$L__BB4_4;
	and.b32  	%r56, %r20, -16;
	mov.f32 	%f111, 0f00000000;
	mov.b32 	%r54, 0;
$L__BB4_3:
	.pragma "nounroll";
	add.s32 	%r26, %r54, %r2;
	mul.wide.u32 	%rd9, %r26, 4;
	add.s64 	%rd10, %rd2, %rd9;
	ld.global.f32 	%f18, [%rd10];
	mul.wide.u32 	%rd11, %r54, 4;
	add.s64 	%rd12, %rd1, %rd11;
	ld.global.f32 	%f19, [%rd12];
	fma.rn.f32 	%f20, %f18, %f19, %f111;
	add.s32 	%r27, %r26, 1;
	mul.wide.u32 	%rd13, %r27, 4;
	add.s64 	%rd14, %rd2, %rd13;
	ld.global.f32 	%f21, [%rd14];
	ld.global.f32 	%f22, [%rd12+4];
	fma.rn.f32 	%f23, %f21, %f22, %f20;
	add.s32 	%r28, %r26, 2;
	mul.wide.u32 	%rd15, %r28, 4;
	add.s64 	%rd16, %rd2, %rd15;
	ld.global.f32 	%f24, [%rd16];
	ld.global.f32 	%f25, [%rd12+8];
	fma.rn.f32 	%f26, %f24, %f25, %f23;
	add.s32 	%r29, %r26, 3;
	mul.wide.u32 	%rd17, %r29, 4;
	add.s64 	%rd18, %rd2, %rd17;
	ld.global.f32 	%f27, [%rd18];
	ld.global.f32 	%f28, [%rd12+12];
	fma.rn.f32 	%f29, %f27, %f28, %f26;
	add.s32 	%r30, %r26, 4;
	mul.wide.u32 	%rd19, %r30, 4;
	add.s64 	%rd20, %rd2, %rd19;
	ld.global.f32 	%f30, [%rd20];
	ld.global.f32 	%f31, [%rd12+16];
	fma.rn.f32 	%f32, %f30, %f31, %f29;
	add.s32 	%r31, %r26, 5;
	mul.wide.u32 	%rd21, %r31, 4;
	add.s64 	%rd22, %rd2, %rd21;
	ld.global.f32 	%f33, [%rd22];
	ld.global.f32 	%f34, [%rd12+20];
	fma.rn.f32 	%f35, %f33, %f34, %f32;
	add.s32 	%r32, %r26, 6;
	mul.wide.u32 	%rd23, %r32, 4;
	add.s64 	%rd24, %rd2, %rd23;
	ld.global.f32 	%f36, [%rd24];
	ld.global.f32 	%f37, [%rd12+24];
	fma.rn.f32 	%f38, %f36, %f37, %f35;
	add.s32 	%r33, %r26, 7;
	mul.wide.u32 	%rd25, %r33, 4;
	add.s64 	%rd26, %rd2, %rd25;
	ld.global.f32 	%f39, [%rd26];
	ld.global.f32 	%f40, [%rd12+28];
	fma.rn.f32 	%f41, %f39, %f40, %f38;
	add.s32 	%r34, %r26, 8;
	mul.wide.u32 	%rd27, %r34, 4;
	add.s64 	%rd28, %rd2, %rd27;
	ld.global.f32 	%f42, [%rd28];
	ld.global.f32 	%f43, [%rd12+32];
	fma.rn.f32 	%f44, %f42, %f43, %f41;
	add.s32 	%r35, %r26, 9;
	mul.wide.u32 	%rd29, %r35, 4;
	add.s64 	%rd30, %rd2, %rd29;
	ld.global.f32 	%f45, [%rd30];
	ld.global.f32 	%f46, [%rd12+36];
	fma.rn.f32 	%f47, %f45, %f46, %f44;
	add.s32 	%r36, %r26, 10;
	mul.wide.u32 	%rd31, %r36, 4;
	add.s64 	%rd32, %rd2, %rd31;
	ld.global.f32 	%f48, [%rd32];
	ld.global.f32 	%f49, [%rd12+40];
	fma.rn.f32 	%f50, %f48, %f49, %f47;
	add.s32 	%r37, %r26, 11;
	mul.wide.u32 	%rd33, %r37, 4;
	add.s64 	%rd34, %rd2, %rd33;
	ld.global.f32 	%f51, [%rd34];
	ld.global.f32 	%f52, [%rd12+44];
	fma.rn.f32 	%f53, %f51, %f52, %f50;
	add.s32 	%r38, %r26, 12;
	mul.wide.u32 	%rd35, %r38, 4;
	add.s64 	%rd36, %rd2, %rd35;
	ld.global.f32 	%f54, [%rd36];
	ld.global.f32 	%f55, [%rd12+48];
	fma.rn.f32 	%f56, %f54, %f55, %f53;
	add.s32 	%r39, %r26, 13;
	mul.wide.u32 	%rd37, %r39, 4;
	add.s64 	%rd38, %rd2, %rd37;
	ld.global.f32 	%f57, [%rd38];
	ld.global.f32 	%f58, [%rd12+52];
	fma.rn.f32 	%f59, %f57, %f58, %f56;
	add.s32 	%r40, %r26, 14;
	mul.wide.u32 	%rd39, %r40, 4;
	add.s64 	%rd40, %rd2, %rd39;
	ld.global.f32 	%f60, [%rd40];
	ld.global.f32 	%f61, [%rd12+56];
	fma.rn.f32 	%f62, %f60, %f61, %f59;
	add.s32 	%r41, %r26, 15;
	mul.wide.u32 	%rd41, %r41, 4;
	add.s64 	%rd42, %rd2, %rd41;
	ld.global.f32 	%f63, [%rd42];
	ld.global.f32 	%f64, [%rd12+60];
	fma.rn.f32 	%f111, %f63, %f64, %f62;
	add.s32 	%r54, %r54, 16;
	setp.ne.s32 	%p3, %r54, %r56;
	@%p3 bra 	$L__BB4_3;
$L__BB4_4:
	setp.eq.s32 	%p4, %r3, 0;
	@%p4 bra 	$L__BB4_13;
	and.b32  	%r8, %r20, 7;
	setp.lt.u32 	%p5, %r3, 8;
	@%p5 bra 	$L__BB4_7;
	add.s32 	%r42, %r56, %r2;
	mul.wide.u32 	%rd43, %r42, 4;
	add.s64 	%rd44, %rd2, %rd43;
	ld.global.f32 	%f66, [%rd44];
	mul.wide.u32 	%rd45, %r56, 4;
	add.s64 	%rd46, %rd1, %rd45;
	ld.global.f32 	%f67, [%rd46];
	fma.rn.f32 	%f68, %f66, %f67, %f111;
	add.s32 	%r43, %r42, 1;
	mul.wide.u32 	%rd47, %r43, 4;
	add.s64 	%rd48, %rd2, %rd47;
	ld.global.f32 	%f69, [%rd48];
	ld.global.f32 	%f70, [%rd46+4];
	fma.rn.f32 	%f71, %f69, %f70, %f68;
	add.s32 	%r44, %r42, 2;
	mul.wide.u32 	%rd49, %r44, 4;
	add.s64 	%rd50, %rd2, %rd49;
	ld.global.f32 	%f72, [%rd50];
	ld.global.f32 	%f73, [%rd46+8];
	fma.rn.f32 	%f74, %f72, %f73, %f71;
	add.s32 	%r45, %r42, 3;
	mul.wide.u32 	%rd51, %r45, 4;
	add.s64 	%rd52, %rd2, %rd51;
	ld.global.f32 	%f75, [%rd52];
	ld.global.f32 	%f76, [%rd46+12];
	fma.rn.f32 	%f77, %f75, %f76, %f74;
	add.s32 	%r46, %r42, 4;
	mul.wide.u32 	%rd53, %r46, 4;
	add.s64 	%rd54, %rd2, %rd53;
	ld.global.f32 	%f78, [%rd54];
	ld.global.f32 	%f79, [%rd46+16];
	fma.rn.f32 	%f80, %f78, %f79, %f77;
	add.s32 	%r47, %r42, 5;
	mul.wide.u32 	%rd55, %r47, 4;
	add.s64 	%rd56, %rd2, %rd55;
	ld.global.f32 	%f81, [%rd56];
	ld.global.f32 	%f82, [%rd46+20];
	fma.rn.f32 	%f83, %f81, %f82, %f80;
	add.s32 	%r48, %r42, 6;
	mul.wide.u32 	%rd57, %r48, 4;
	add.s64 	%rd58, %rd2, %rd57;
	ld.global.f32 	%f84, [%rd58];
	ld.global.f32 	%f85, [%rd46+24];
	fma.rn.f32 	%f86, %f84, %f85, %f83;
	add.s32 	%r49, %r42, 7;
	mul.wide.u32 	%rd59, %r49, 4;
	add.s64 	%rd60, %rd2, %rd59;
	ld.global.f32 	%f87, [%rd60];
	ld.global.f32 	%f88, [%rd46+28];
	fma.rn.f32 	%f111, %f87, %f88, %f86;
	add.s32 	%r56, %r56, 8;
$L__BB4_7:
	setp.eq.s32 	%p6, %r8, 0;
	@%p6 bra 	$L__BB4_13;
	and.b32  	%r11, %r20, 3;
	setp.lt.u32 	%p7, %r8, 4;
	@%p7 bra 	$L__BB4_10;
	add.s32 	%r50, %r56, %r2;
	mul.wide.u32 	%rd61, %r50, 4;
	add.s64 	%rd62, %rd2, %rd61;
	ld.global.f32 	%f90, [%rd62];
	mul.wide.u32 	%rd63, %r56, 4;
	add.s64 	%rd64, %rd1, %rd63;
	ld.global.f32 	%f91, [%rd64];
	fma.rn.f32 	%f92, %f90, %f91, %f111;
	add.s32 	%r51, %r50, 1;
	mul.wide.u32 	%rd65, %r51, 4;
	add.s64 	%rd66, %rd2, %rd65;
	ld.global.f32 	%f93, [%rd66];
	ld.global.f32 	%f94, [%rd64+4];
	fma.rn.f32 	%f95, %f93, %f94, %f92;
	add.s32 	%r52, %r50, 2;
	mul.wide.u32 	%rd67, %r52, 4;
	add.s64 	%rd68, %rd2, %rd67;
	ld.global.f32 	%f96, [%rd68];
	ld.global.f32 	%f97, [%rd64+8];
	fma.rn.f32 	%f98, %f96, %f97, %f95;
	add.s32 	%r53, %r50, 3;
	mul.wide.u32 	%rd69, %r53, 4;
	add.s64 	%rd70, %rd2, %rd69;
	ld.global.f32 	%f99, [%rd70];
	ld.global.f32 	%f100, [%rd64+12];
	fma.rn.f32 	%f111, %f99, %f100, %f98;
	add.s32 	%r56, %r56, 4;
$L__BB4_10:
	setp.eq.s32 	%p8, %r11, 0;
	@%p8 bra 	$L__BB4_13;
	mul.wide.u32 	%rd71, %r56, 4;
	add.s64 	%rd77, %rd1, %rd71;
	add.s32 	%r59, %r56, %r2;
	neg.s32 	%r58, %r11;
$L__BB4_12:
	.pragma "nounroll";
	mul.wide.u32 	%rd72, %r59, 4;
	add.s64 	%rd73, %rd2, %rd72;
	ld.global.f32 	%f101, [%rd73];
	ld.global.f32 	%f102, [%rd77];
	fma.rn.f32 	%f111, %f101, %f102, %f111;
	add.s64 	%rd77, %rd77, 4;
	add.s32 	%r59, %r59, 1;
	add.s32 	%r58, %r58, 1;
	setp.ne.s32 	%p9, %r58, 0;
	@%p9 bra 	$L__BB4_12;
$L__BB4_13:
	cvta.to.global.u64 	%rd74, %rd6;
	mul.wide.s32 	%rd75, %r1, 4;
	add.s64 	%rd76, %rd74, %rd75;
	st.global.f32 	[%rd76], %f111;
	ret;

}


// ===== COMPILED SASS (sm_100) =====

	.target	sm_100

	.elftype	@"ET_EXEC"


//--------------------- .note.nv.tkinfo           --------------------------
	.section	.note.nv.tkinfo,"",@"SHT_NOTE"
	.sectionflags	@"SHF_NOTE_NV_TKINFO"
	.tkinfo
        /*0018*/ 	.word	0x00000002
        /*0030*/ 	.string	""
        /*0030*/ 	.string	"ptxas"
        /*0030*/ 	.string	"Cuda compilation tools, release 13.0, V13.0.88"
        /*0030*/ 	.string	"Build cuda_13.0.r13.0/compiler.36424714_0"
        /*0030*/ 	.string	"-arch sm_100 -m 64 "



//--------------------- .note.nv.cuinfo           --------------------------
	.section	.note.nv.cuinfo,"",@"SHT_NOTE"
	.sectionflags	@"SHF_NOTE_NV_CUINFO"
        /*0018*/ 	.short	0x0002
        /*001a*/ 	.short	0x0064
        /*001c*/ 	.short	0x0082
	.zero		2


//--------------------- .nv.info                  --------------------------
	.section	.nv.info,"",@"SHT_CUDA_INFO"
	.align	4


	//----- nvinfo : EIATTR_REGCOUNT
	.align		4
        /*0000*/ 	.byte	0x04, 0x2f
        /*0002*/ 	.short	(.L_1 - .L_0)
	.align		4
.L_0:
        /*0004*/ 	.word	index@(_Z13compute_triadifPKfS0_Pf)
        /*0008*/ 	.word	0x0000000c


	//----- nvinfo : EIATTR_FRAME_SIZE
	.align		4
.L_1:
        /*000c*/ 	.byte	0x04, 0x11
        /*000e*/ 	.short	(.L_3 - .L_2)
	.align		4
.L_2:
        /*0010*/ 	.word	index@(_Z13compute_triadifPKfS0_Pf)
        /*0014*/ 	.word	0x00000000


	//----- nvinfo : EIATTR_REGCOUNT
	.align		4
.L_3:
        /*0018*/ 	.byte	0x04, 0x2f
        /*001a*/ 	.short	(.L_5 - .L_4)
	.align		4
.L_4:
        /*001c*/ 	.word	index@(_Z10set_vectorifPf)
        /*0020*/ 	.word	0x0000000a


	//----- nvinfo : EIATTR_FRAME_SIZE
	.align		4
.L_5:
        /*0024*/ 	.byte	0x04, 0x11
        /*0026*/ 	.short	(.L_7 - .L_6)
	.align		4
.L_6:
        /*0028*/ 	.word	index@(_Z10set_vectorifPf)
        /*002c*/ 	.word	0x00000000


	//----- nvinfo : EIATTR_REGCOUNT
	.align		4
.L_7:
        /*0030*/ 	.byte	0x04, 0x2f
        /*0032*/ 	.short	(.L_9 - .L_8)
	.align		4
.L_8:
        /*0034*/ 	.word	index@(_Z17set_vector_risingifPf)
        /*0038*/ 	.word	0x00000008


	//----- nvinfo : EIATTR_FRAME_SIZE
	.align		4
.L_9:
        /*003c*/ 	.byte	0x04, 0x11
        /*003e*/ 	.short	(.L_11 - .L_10)
	.align		4
.L_10:
        /*0040*/ 	.word	index@(_Z17set_vector_risingifPf)
        /*0044*/ 	.word	0x00000000


	//----- nvinfo : EIATTR_REGCOUNT
	.align		4
.L_11:
        /*0048*/ 	.byte	0x04, 0x2f
        /*004a*/ 	.short	(.L_13 - .L_12)
	.align		4
.L_12:
        /*004c*/ 	.word	index@(_Z6matmulPKfS0_Pfjj)
        /*0050*/ 	.word	0x00000020


	//----- nvinfo : EIATTR_FRAME_SIZE
	.align		4
.L_13:
        /*0054*/ 	.byte	0x04, 0x11
        /*0056*/ 	.short	(.L_15 - .L_14)
	.align		4
.L_14:
        /*0058*/ 	.word	index@(_Z6matmulPKfS0_Pfjj)
        /*005c*/ 	.word	0x00000000


	//----- nvinfo : EIATTR_REGCOUNT
	.align		4
.L_15:
        /*0060*/ 	.byte	0x04, 0x2f
        /*0062*/ 	.short	(.L_17 - .L_16)
	.align		4
.L_16:
        /*0064*/ 	.word	index@(_Z6matvecPKfS0_Pfjj)
        /*0068*/ 	.word	0x00000020


	//----- nvinfo : EIATTR_FRAME_SIZE
	.align		4
.L_17:
        /*006c*/ 	.byte	0x04, 0x11
        /*006e*/ 	.short	(.L_19 - .L_18)
	.align		4
.L_18:
        /*0070*/ 	.word	index@(_Z6matvecPKfS0_Pfjj)
        /*0074*/ 	.word	0x00000000


	//----- nvinfo : EIATTR_MIN_STACK_SIZE
	.align		4
.L_19:
        /*0078*/ 	.byte	0x04, 0x12
        /*007a*/ 	.short	(.L_21 - .L_20)
	.align		4
.L_20:
        /*007c*/ 	.word	index@(_Z6matvecPKfS0_Pfjj)
        /*0080*/ 	.word	0x00000000


	//----- nvinfo : EIATTR_MIN_STACK_SIZE
	.align		4
.L_21:
        /*0084*/ 	.byte	0x04, 0x12
        /*0086*/ 	.short	(.L_23 - .L_22)
	.align		4
.L_22:
        /*0088*/ 	.word	index@(_Z6matmulPKfS0_Pfjj)
        /*008c*/ 	.word	0x00000000


	//----- nvinfo : EIATTR_MIN_STACK_SIZE
	.align		4
.L_23:
        /*0090*/ 	.byte	0x04, 0x12
        /*0092*/ 	.short	(.L_25 - .L_24)
	.align		4
.L_24:
        /*0094*/ 	.word	index@(_Z17set_vector_risingifPf)
        /*0098*/ 	.word	0x00000000


	//----- nvinfo : EIATTR_MIN_STACK_SIZE
	.align		4
.L_25:
        /*009c*/ 	.byte	0x04, 0x12
        /*009e*/ 	.short	(.L_27 - .L_26)
	.align		4
.L_26:
        /*00a0*/ 	.word	index@(_Z10set_vectorifPf)
        /*00a4*/ 	.word	0x00000000


	//----- nvinfo : EIATTR_MIN_STACK_SIZE
	.align		4
.L_27:
        /*00a8*/ 	.byte	0x04, 0x12
        /*00aa*/ 	.short	(.L_29 - .L_28)
	.align		4
.L_28:
        /*00ac*/ 	.word	index@(_Z13compute_triadifPKfS0_Pf)
        /*00b0*/ 	.word	0x00000000
.L_29:


//--------------------- .nv.compat                --------------------------
	.section	.nv.compat,"",@"SHT_CUDA_COMPAT_INFO"
	.align	4
        /*0000*/ 	.byte	0x02, 0x09, 0x00, 0x00, 0x02, 0x02, 0x01, 0x00, 0x02, 0x05, 0x05, 0x00, 0x03, 0x07, 0x01, 0x01
        /*0010*/ 	.byte	0x02, 0x03, 0x00, 0x00, 0x02, 0x06, 0x01, 0x00, 0x04, 0x0b, 0x08, 0x00, 0x09, 0x00, 0x00, 0x00
        /*0020*/ 	.byte	0x00, 0x00, 0x00, 0x00


//--------------------- .nv.info._Z6matvecPKfS0_Pfjj --------------------------
	.section	.nv.info._Z6matvecPKfS0_Pfjj,"",@"SHT_CUDA_INFO"
	.sectionflags	@""
	.align	4


	//----- nvinfo : EIATTR_CUDA_API_VERSION
	.align		4
        /*0000*/ 	.byte	0x04, 0x37
        /*0002*/ 	.short	(.L_31 - .L_30)
.L_30:
        /*0004*/ 	.word	0x00000082


	//----- nvinfo : EIATTR_KPARAM_INFO
	.align		4
.L_31:
        /*0008*/ 	.byte	0x04, 0x17
        /*000a*/ 	.short	(.L_33 - .L_32)
.L_32:
        /*000c*/ 	.word	0x00000000
        /*0010*/ 	.short	0x0004
        /*0012*/ 	.short	0x001c
        /*0014*/ 	.byte	0x00, 0xf0, 0x11, 0x00


	//----- nvinfo : EIATTR_KPARAM_INFO
	.align		4
.L_33:
        /*0018*/ 	.byte	0x04, 0x17
        /*001a*/ 	.short	(.L_35 - .L_34)
.L_34:
        /*001c*/ 	.word	0x00000000
        /*0020*/ 	.short	0x0003
        /*0022*/ 	.short	0x0018
        /*0024*/ 	.byte	0x00, 0xf0, 0x11, 0x00


	//----- nvinfo : EIATTR_KPARAM_INFO
	.align		4
.L_35:
        /*0028*/ 	.byte	0x04, 0x17
        /*002a*/ 	.short	(.L_37 - .L_36)
.L_36:
        /*002c*/ 	.word	0x00000000
        /*0030*/ 	.short	0x0002
        /*0032*/ 	.short	0x0010
        /*0034*/ 	.byte	0x00, 0xf5, 0x21, 0x00


	//----- nvinfo : EIATTR_KPARAM_INFO
	.align		4
.L_37:
        /*0038*/ 	.byte	0x04, 0x17
        /*003a*/ 	.short	(.L_39 - .L_38)
.L_38:
        /*003c*/ 	.word	0x00000000
        /*0040*/ 	.short	0x0001
        /*0042*/ 	.short	0x0008
        /*0044*/ 	.byte	0x00, 0xf5, 0x21, 0x00


	//----- nvinfo : EIATTR_KPARAM_INFO
	.align		4
.L_39:
        /*0048*/ 	.byte	0x04, 0x17
        /*004a*/ 	.short	(.L_41 - .L_40)
.L_40:
        /*004c*/ 	.word	0x00000000
        /*0050*/ 	.short	0x0000
        /*0052*/ 	.short	0x0000
        /*0054*/ 	.byte	0x00, 0xf5, 0x21, 0x00


	//----- nvinfo : EIATTR_SPARSE_MMA_MASK
	.align		4
.L_41:
        /*0058*/ 	.byte	0x03, 0x50
        /*005a*/ 	.short	0x0000


	//----- nvinfo : EIATTR_MAXREG_COUNT
	.align		4
        /*005c*/ 	.byte	0x03, 0x1b
        /*005e*/ 	.short	0x00ff


	//----- nvinfo : EIATTR_MERCURY_ISA_VERSION
	.align		4
        /*0060*/ 	.byte	0x03, 0x5f
        /*0062*/ 	.short	0x0101


	//----- nvinfo : EIATTR_VRC_CTA_INIT_COUNT
	.align		4
        /*0064*/ 	.byte	0x02, 0x4a
	.zero		1
	.zero		1


	//----- nvinfo : EIATTR_EXIT_INSTR_OFFSETS
	.align		4
        /*0068*/ 	.byte	0x04, 0x1c
        /*006a*/ 	.short	(.L_43 - .L_42)


	//   ....[0]....
.L_42:
        /*006c*/ 	.word	0x00000cf0


	//----- nvinfo : EIATTR_CBANK_PARAM_SIZE
	.align		4
.L_43:
        /*0070*/ 	.byte	0x03, 0x19
        /*0072*/ 	.short	0x0020


	//----- nvinfo : EIATTR_PARAM_CBANK
	.align		4
        /*0074*/ 	.byte	0x04, 0x0a
        /*0076*/ 	.short	(.L_45 - .L_44)
	.align		4
.L_44:
        /*0078*/ 	.word	index@(.nv.constant0._Z6matvecPKfS0_Pfjj)
        /*007c*/ 	.short	0x0380
        /*007e*/ 	.short	0x0020


	//----- nvinfo : EIATTR_SW_WAR
	.align		4
.L_45:
        /*0080*/ 	.byte	0x04, 0x36
        /*0082*/ 	.short	(.L_47 - .L_46)
.L_46:
        /*0084*/ 	.word	0x00000008
.L_47:


//--------------------- .nv.info._Z6matmulPKfS0_Pfjj --------------------------
	.section	.nv.info._Z6matmulPKfS0_Pfjj,"",@"SHT_CUDA_INFO"
	.sectionflags	@""
	.align	4


	//----- nvinfo : EIATTR_CUDA_API_VERSION
	.align		4
        /*0000*/ 	.byte	0x04, 0x37
        /*0002*/ 	.short	(.L_49 - .L_48)
.L_48:
        /*0004*/ 	.word	0x00000082


	//----- nvinfo : EIATTR_KPARAM_INFO
	.align		4
.L_49:
        /*0008*/ 	.byte	0x04, 0x17
        /*000a*/ 	.short	(.L_51 - .L_50)
.L_50:
        /*000c*/ 	.word	0x00000000
        /*0010*/ 	.short	0x0004
        /*0012*/ 	.short	0x001c
        /*0014*/ 	.byte	0x00, 0xf0, 0x11, 0x00


	//----- nvinfo : EIATTR_KPARAM_INFO
	.align		4
.L_51:
        /*0018*/ 	.byte	0x04, 0x17
        /*001a*/ 	.short	(.L_53 - .L_52)
.L_52:
        /*001c*/ 	.word	0x00000000
        /*0020*/ 	.short	0x0003
        /*0022*/ 	.short	0x0018
        /*0024*/ 	.byte	0x00, 0xf0, 0x11, 0x00


	//----- nvinfo : EIATTR_KPARAM_INFO
	.align		4
.L_53:
        /*0028*/ 	.byte	0x04, 0x17
        /*002a*/ 	.short	(.L_55 - .L_54)
.L_54:
        /*002c*/ 	.word	0x00000000
        /*0030*/ 	.short	0x0002
        /*0032*/ 	.short	0x0010
        /*0034*/ 	.byte	0x00, 0xf5, 0x21, 0x00


	//----- nvinfo : EIATTR_KPARAM_INFO
	.align		4
.L_55:
        /*0038*/ 	.byte	0x04, 0x17
        /*003a*/ 	.short	(.L_57 - .L_56)
.L_56:
        /*003c*/ 	.word	0x00000000
        /*0040*/ 	.short	0x0001
        /*0042*/ 	.short	0x0008
        /*0044*/ 	.byte	0x00, 0xf5, 0x21, 0x00


	//----- nvinfo : EIATTR_KPARAM_INFO
	.align		4
.L_57:
        /*0048*/ 	.byte	0x04, 0x17
        /*004a*/ 	.short	(.L_59 - .L_58)
.L_58:
        /*004c*/ 	.word	0x00000000
        /*0050*/ 	.short	0x0000
        /*0052*/ 	.short	0x0000
        /*0054*/ 	.byte	0x00, 0xf5, 0x21, 0x00


	//----- nvinfo : EIATTR_SPARSE_MMA_MASK
	.align		4
.L_59:
        /*0058*/ 	.byte	0x03, 0x50
        /*005a*/ 	.short	0x0000


	//----- nvinfo : EIATTR_MAXREG_COUNT
	.align		4
        /*005c*/ 	.byte	0x03, 0x1b
        /*005e*/ 	.short	0x00ff


	//----- nvinfo : EIATTR_MERCURY_ISA_VERSION
	.align		4
        /*0060*/ 	.byte	0x03, 0x5f
        /*0062*/ 	.short	0x0101


	//----- nvinfo : EIATTR_VRC_CTA_INIT_COUNT
	.align		4
        /*0064*/ 	.byte	0x02, 0x4a
	.zero		1
	.zero		1


	//----- nvinfo : EIATTR_EXIT_INSTR_OFFSETS
	.align		4
        /*0068*/ 	.byte	0x04, 0x1c
        /*006a*/ 	.short	(.L_61 - .L_60)


	//   ....[0]....
.L_60:
        /*006c*/ 	.word	0x000000c0


	//   ....[1]....
        /*0070*/ 	.word	0x00000ca0


	//----- nvinfo : EIATTR_CBANK_PARAM_SIZE
	.align		4
.L_61:
        /*0074*/ 	.byte	0x03, 0x19
        /*0076*/ 	.short	0x0020


	//----- nvinfo : EIATTR_PARAM_CBANK
	.align		4
        /*0078*/ 	.byte	0x04, 0x0a
        /*007a*/ 	.short	(.L_63 - .L_62)
	.align		4
.L_62:
        /*007c*/ 	.word	index@(.nv.constant0._Z6matmulPKfS0_Pfjj)
        /*0080*/ 	.short	0x0380
        /*0082*/ 	.short	0x0020


	//----- nvinfo : EIATTR_SW_WAR
	.align		4
.L_63:
        /*0084*/ 	.byte	0x04, 0x36
        /*0086*/ 	.short	(.L_65 - .L_64)
.L_64:
        /*0088*/ 	.word	0x00000008
.L_65:


//--------------------- .nv.info._Z17set_vector_risingifPf --------------------------
	.section	.nv.info._Z17set_vector_risingifPf,"",@"SHT_CUDA_INFO"
	.sectionflags	@""
	.align	4


	//----- nvinfo : EIATTR_CUDA_API_VERSION
	.align		4
        /*0000*/ 	.byte	0x04, 0x37
        /*0002*/ 	.short	(.L_67 - .L_66)
.L_66:
        /*0004*/ 	.word	0x00000082


	//----- nvinfo : EIATTR_KPARAM_INFO
	.align		4
.L_67:
        /*0008*/ 	.byte	0x04, 0x17
        /*000a*/ 	.short	(.L_69 - .L_68)
.L_68:
        /*000c*/ 	.word	0x00000000
        /*0010*/ 	.short	0x0002
        /*0012*/ 	.short	0x0008
        /*0014*/ 	.byte	0x00, 0xf5, 0x21, 0x00


	//----- nvinfo : EIATTR_KPARAM_INFO
	.align		4
.L_69:
        /*0018*/ 	.byte	0x04, 0x17
        /*001a*/ 	.short	(.L_71 - .L_70)
.L_70:
        /*001c*/ 	.word	0x00000000
        /*0020*/ 	.short	0x0001
        /*0022*/ 	.short	0x0004
        /*0024*/ 	.byte	0x00, 0xf0, 0x11, 0x00


	//----- nvinfo : EIATTR_KPARAM_INFO
	.align		4
.L_71:
        /*0028*/ 	.byte	0x04, 0x17
        /*002a*/ 	.short	(.L_73 - .L_72)
.L_72:
        /*002c*/ 	.word	0x00000000
        /*0030*/ 	.short	0x0000
        /*0032*/ 	.short	0x0000
        /*0034*/ 	.byte	0x00, 0xf0, 0x11, 0x00


	//----- nvinfo : EIATTR_SPARSE_MMA_MASK
	.align		4
.L_73:
        /*0038*/ 	.byte	0x03, 0x50
        /*003a*/ 	.short	0x0000


	//----- nvinfo : EIATTR_MAXREG_COUNT
	.align		4
        /*003c*/ 	.byte	0x03, 0x1b
        /*003e*/ 	.short	0x00ff


	//----- nvinfo : EIATTR_MERCURY_ISA_VERSION
	.align		4
        /*0040*/ 	.byte	0x03, 0x5f
        /*0042*/ 	.short	0x0101


	//----- nvinfo : EIATTR_VRC_CTA_INIT_COUNT
	.align		4
        /*0044*/ 	.byte	0x02, 0x4a
	.zero		1
	.zero		1


	//----- nvinfo : EIATTR_EXIT_INSTR_OFFSETS
	.align		4
        /*0048*/ 	.byte	0x04, 0x1c
        /*004a*/ 	.short	(.L_75 - .L_74)


	//   ....[0]....
.L_74:
        /*004c*/ 	.word	0x00000070


	//   ....[1]....
        /*0050*/ 	.word	0x00000130


	//----- nvinfo : EIATTR_CBANK_PARAM_SIZE
	.align		4
.L_75:
        /*0054*/ 	.byte	0x03, 0x19
        /*0056*/ 	.short	0x0010


	//----- nvinfo : EIATTR_PARAM_CBANK
	.align		4
        /*0058*/ 	.byte	0x04, 0x0a
        /*005a*/ 	.short	(.L_77 - .L_76)
	.align		4
.L_76:
        /*005c*/ 	.word	index@(.nv.constant0._Z17set_vector_risingifPf)
        /*0060*/ 	.short	0x0380
        /*0062*/ 	.short	0x0010


	//----- nvinfo : EIATTR_SW_WAR
	.align		4
.L_77:
        /*0064*/ 	.byte	0x04, 0x36
        /*0066*/ 	.short	(.L_79 - .L_78)
.L_78:
        /*0068*/ 	.word	0x00000008
.L_79:


//--------------------- .nv.info._Z10set_vectorifPf --------------------------
	.section	.nv.info._Z10set_vectorifPf,"",@"SHT_CUDA_INFO"
	.sectionflags	@""
	.align	4


	//----- nvinfo : EIATTR_CUDA_API_VERSION
	.align		4
        /*0000*/ 	.byte	0x04, 0x37
        /*0002*/ 	.short	(.L_81 - .L_80)
.L_80:
        /*0004*/ 	.word	0x00000082


	//----- nvinfo : EIATTR_KPARAM_INFO
	.align		4
.L_81:
        /*0008*/ 	.byte	0x04, 0x17
        /*000a*/ 	.short	(.L_83 - .L_82)
.L_82:
        /*000c*/ 	.word	0x00000000
        /*0010*/ 	.short	0x0002
        /*0012*/ 	.short	0x0008
        /*0014*/ 	.byte	0x00, 0xf5, 0x21, 0x00


	//----- nvinfo : EIATTR_KPARAM_INFO
	.align		4
.L_83:
        /*0018*/ 	.byte	0x04, 0x17
        /*001a*/ 	.short	(.L_85 - .L_84)
.L_84:
        /*001c*/ 	.word	0x00000000
        /*0020*/ 	.short	0x0001
        /*0022*/ 	.short	0x0004
        /*0024*/ 	.byte	0x00, 0xf0, 0x11, 0x00


	//----- nvinfo : EIATTR_KPARAM_INFO
	.align		4
.L_85:
        /*0028*/ 	.byte	0x04, 0x17
        /*002a*/ 	.short	(.L_87 - .L_86)
.L_86:
        /*002c*/ 	.word	0x00000000
        /*0030*/ 	.short	0x0000
        /*0032*/ 	.short	0x0000
        /*0034*/ 	.byte	0x00, 0xf0, 0x11, 0x00


	//----- nvinfo : EIATTR_SPARSE_MMA_MASK
	.align		4
.L_87:
        /*0038*/ 	.byte	0x03, 0x50
        /*003a*/ 	.short	0x0000


	//----- nvinfo : EIATTR_MAXREG_COUNT
	.align		4
        /*003c*/ 	.byte	0x03, 0x1b
        /*003e*/ 	.short	0x00ff


	//----- nvinfo : EIATTR_MERCURY_ISA_VERSION
	.align		4
        /*0040*/ 	.byte	0x03, 0x5f
        /*0042*/ 	.short	0x0101


	//----- nvinfo : EIATTR_VRC_CTA_INIT_COUNT
	.align		4
        /*0044*/ 	.byte	0x02, 0x4a
	.zero		1
	.zero		1


	//----- nvinfo : EIATTR_EXIT_INSTR_OFFSETS
	.align		4
        /*0048*/ 	.byte	0x04, 0x1c
        /*004a*/ 	.short	(.L_89 - .L_88)


	//   ....[0]....
.L_88:
        /*004c*/ 	.word	0x00000070


	//   ....[1]....
        /*0050*/ 	.word	0x000000d0


	//----- nvinfo : EIATTR_CBANK_PARAM_SIZE
	.align		4
.L_89:
        /*0054*/ 	.byte	0x03, 0x19
        /*0056*/ 	.short	0x0010


	//----- nvinfo : EIATTR_PARAM_CBANK
	.align		4
        /*0058*/ 	.byte	0x04, 0x0a
        /*005a*/ 	.short	(.L_91 - .L_90)
	.align		4
.L_90:
        /*005c*/ 	.word	index@(.nv.constant0._Z10set_vectorifPf)
        /*0060*/ 	.short	0x0380
        /*0062*/ 	.short	0x0010


	//----- nvinfo : EIATTR_SW_WAR
	.align		4
.L_91:
        /*0064*/ 	.byte	0x04, 0x36
        /*0066*/ 	.short	(.L_93 - .L_92)
.L_92:
        /*0068*/ 	.word	0x00000008
.L_93:


//--------------------- .nv.info._Z13compute_triadifPKfS0_Pf --------------------------
	.section	.nv.info._Z13compute_triadifPKfS0_Pf,"",@"SHT_CUDA_INFO"
	.sectionflags	@""
	.align	4


	//----- nvinfo : EIATTR_CUDA_API_VERSION
	.align		4
        /*0000*/ 	.byte	0x04, 0x37
        /*0002*/ 	.short	(.L_95 - .L_94)
.L_94:
        /*0004*/ 	.word	0x00000082


	//----- nvinfo : EIATTR_KPARAM_INFO
	.align		4
.L_95:
        /*0008*/ 	.byte	0x04, 0x17
        /*000a*/ 	.short	(.L_97 - .L_96)
.L_96:
        /*000c*/ 	.word	0x00000000
        /*0010*/ 	.short	0x0004
        /*0012*/ 	.short	0x0018
        /*0014*/ 	.byte	0x00, 0xf5, 0x21, 0x00


	//----- nvinfo : EIATTR_KPARAM_INFO
	.align		4
.L_97:
        /*0018*/ 	.byte	0x04, 0x17
        /*001a*/ 	.short	(.L_99 - .L_98)
.L_98:
        /*001c*/ 	.word	0x00000000
        /*0020*/ 	.short	0x0003
        /*0022*/ 	.short	0x0010
        /*0024*/ 	.byte	0x00, 0xf5, 0x21, 0x00


	//----- nvinfo : EIATTR_KPARAM_INFO
	.align		4
.L_99:
        /*0028*/ 	.byte	0x04, 0x17
        /*002a*/ 	.short	(.L_101 - .L_100)
.L_100:
        /*002c*/ 	.word	0x00000000
        /*0030*/ 	.short	0x0002
        /*0032*/ 	.short	0x0008
        /*0034*/ 	.byte	0x00, 0xf5, 0x21, 0x00


	//----- nvinfo : EIATTR_KPARAM_INFO
	.align		4
.L_101:
        /*0038*/ 	.byte	0x04, 0x17
        /*003a*/ 	.short	(.L_103 - .L_102)
.L_102:
        /*003c*/ 	.word	0x00000000
        /*0040*/ 	.short	0x0001
        /*0042*/ 	.short	0x0004
        /*0044*/ 	.byte	0x00, 0xf0, 0x11, 0x00


	//----- nvinfo : EIATTR_KPARAM_INFO
	.align		4
.L_103:
        /*0048*/ 	.byte	0x04, 0x17
        /*004a*/ 	.short	(.L_105 - .L_104)
.L_104:
        /*004c*/ 	.word	0x00000000
        /*0050*/ 	.short	0x0000
        /*0052*/ 	.short	0x0000
        /*0054*/ 	.byte	0x00, 0xf0, 0x11, 0x00


	//----- nvinfo : EIATTR_SPARSE_MMA_MASK
	.align		4
.L_105:
        /*0058*/ 	.byte	0x03, 0x50
        /*005a*/ 	.short	0x0000


	//----- nvinfo : EIATTR_MAXREG_COUNT
	.align		4
        /*005c*/ 	.byte	0x03, 0x1b
        /*005e*/ 	.short	0x00ff


	//----- nvinfo : EIATTR_MERCURY_ISA_VERSION
	.align		4
        /*0060*/ 	.byte	0x03, 0x5f
        /*0062*/ 	.short	0x0101


	//----- nvinfo : EIATTR_VRC_CTA_INIT_COUNT
	.align		4
        /*0064*/ 	.byte	0x02, 0x4a
	.zero		1
	.zero		1


	//----- nvinfo : EIATTR_EXIT_INSTR_OFFSETS
	.align		4
        /*0068*/ 	.byte	0x04, 0x1c
        /*006a*/ 	.short	(.L_107 - .L_106)


	//   ....[0]....
.L_106:
        /*006c*/ 	.word	0x00000070


	//   ....[1]....
        /*0070*/ 	.word	0x00000140


	//----- nvinfo : EIATTR_CBANK_PARAM_SIZE
	.align		4
.L_107:
        /*0074*/ 	.byte	0x03, 0x19
        /*0076*/ 	.short	0x0020


	//----- nvinfo : EIATTR_PARAM_CBANK
	.align		4
        /*0078*/ 	.byte	0x04, 0x0a
        /*007a*/ 	.short	(.L_109 - .L_108)
	.align		4
.L_108:
        /*007c*/ 	.word	index@(.nv.constant0._Z13compute_triadifPKfS0_Pf)
        /*0080*/ 	.short	0x0380
        /*0082*/ 	.short	0x0020


	//----- nvinfo : EIATTR_SW_WAR
	.align		4
.L_109:
        /*0084*/ 	.byte	0x04, 0x36
        /*0086*/ 	.short	(.L_111 - .L_110)
.L_110:
        /*0088*/ 	.word	0x00000008
.L_111:


//--------------------- .nv.callgraph             --------------------------
	.section	.nv.callgraph,"",@"SHT_CUDA_CALLGRAPH"
	.align	4
	.sectionentsize	8
	.align		4
        /*0000*/ 	.word	0x00000000
	.align		4
        /*0004*/ 	.word	0xffffffff
	.align		4
        /*0008*/ 	.word	0x00000000
	.align		4
        /*000c*/ 	.word	0xfffffffe
	.align		4
        /*0010*/ 	.word	0x00000000
	.align		4
        /*0014*/ 	.word	0xfffffffd
	.align		4
        /*0018*/ 	.word	0x00000000
	.align		4
        /*001c*/ 	.word	0xfffffffc


//--------------------- .text._Z6matvecPKfS0_Pfjj --------------------------
	.section	.text._Z6matvecPKfS0_Pfjj,"ax",@progbits
	.align	128
        .global         _Z6matvecPKfS0_Pfjj
        .type           _Z6matvecPKfS0_Pfjj,@function
        .size           _Z6matvecPKfS0_Pfjj,(.L_x_16 - _Z6matvecPKfS0_Pfjj)
        .other          _Z6matvecPKfS0_Pfjj,@"STO_CUDA_ENTRY STV_DEFAULT"
_Z6matvecPKfS0_Pfjj:
.text._Z6matvecPKfS0_Pfjj:
[----:B------:R-:W-:Y:S01]  /*0000*/  LDC R1, c[0x0][0x37c] ;  /* 0x0000df00ff017b82 */ /* 0x000fe20000000800 */
[----:B------:R-:W0:Y:S01]  /*0010*/  S2R R14, SR_CTAID.X ;  /* 0x00000000000e7919 */ /* 0x000e220000002500 */
[----:B------:R-:W1:Y:S01]  /*0020*/  LDCU UR8, c[0x0][0x39c] ;  /* 0x00007380ff0877ac */ /* 0x000e620008000800 */
[----:B------:R-:W-:Y:S01]  /*0030*/  HFMA2 R0, -RZ, RZ, 0, 0 ;  /* 0x00000000ff007431 */ /* 0x000fe200000001ff */
[----:B------:R-:W0:Y:S01]  /*0040*/  S2R R3, SR_TID.X ;  /* 0x0000000000037919 */ /* 0x000e220000002100 */
[----:B------:R-:W0:Y:S01]  /*0050*/  LDCU UR4, c[0x0][0x360] ;  /* 0x00006c00ff0477ac */ /* 0x000e220008000800 */
[----:B------:R-:W2:Y:S01]  /*0060*/  LDCU.64 UR6, c[0x0][0x358] ;  /* 0x00006b00ff0677ac */ /* 0x000ea20008000a00 */
[----:B-1----:R-:W-:Y:S01]  /*0070*/  UISETP.NE.AND UP0, UPT, UR8, URZ, UPT ;  /* 0x000000ff0800728c */ /* 0x002fe2000bf05270 */
[----:B0-----:R-:W-:-:S08]  /*0080*/  IMAD R14, R14, UR4, R3 ;  /* 0x000000040e0e7c24 */ /* 0x001fd0000f8e0203 */
[----:B--2---:R-:W-:Y:S05]  /*0090*/  BRA.U !UP0, `(.L_x_0) ;  /* 0x0000000d08087547 */ /* 0x004fea000b800000 */
[----:B------:R-:W-:Y:S01]  /*00a0*/  UISETP.GE.U32.AND UP0, UPT, UR8, 0x10, UPT ;  /* 0x000000100800788c */ /* 0x000fe2000bf06070 */
[----:B------:R-:W-:Y:S01]  /*00b0*/  MOV R0, RZ ;  /* 0x000000ff00007202 */ /* 0x000fe20000000f00 */
[----:B------:R-:W-:Y:S01]  /*00c0*/  ULOP3.LUT UR4, UR8, 0xf, URZ, 0xc0, !UPT ;  /* 0x0000000f08047892 */ /* 0x000fe2000f8ec0ff */
[----:B------:R-:W-:-:S03]  /*00d0*/  MOV R17, RZ ;  /* 0x000000ff00117202 */ /* 0x000fc60000000f00 */
[----:B------:R-:W-:-:S03]  /*00e0*/  UISETP.NE.AND UP1, UPT, UR4, URZ, UPT ;  /* 0x000000ff0400728c */ /* 0x000fc6000bf25270 */
[----:B------:R-:W-:Y:S08]  /*00f0*/  BRA.U !UP0, `(.L_x_1) ;  /* 0x0000000508687547 */ /* 0x000ff0000b800000 */
[----:B------:R-:W-:Y:S01]  /*0100*/  ULOP3.LUT UR5, UR8, 0xfffffff0, URZ, 0xc0, !UPT ;  /* 0xfffffff008057892 */ /* 0x000fe2000f8ec0ff */
[----:B------:R-:W-:Y:S01]  /*0110*/  HFMA2 R15, -RZ, RZ, 0, 0 ;  /* 0x00000000ff0f7431 */ /* 0x000fe200000001ff */
[----:B------:R-:W-:-:S04]  /*0120*/  MOV R0, RZ ;  /* 0x000000ff00007202 */ /* 0x000fc80000000f00 */
[----:B------:R-:W-:-:S07]  /*0130*/  MOV R17, UR5 ;  /* 0x0000000500117c02 */ /* 0x000fce0008000f00 */
.L_x_2:
[----:B------:R-:W0:Y:S01]  /*0140*/  LDC.64 R6, c[0x0][0x380] ;  /* 0x0000e000ff067b82 */ /* 0x000e220000000a00 */
[----:B------:R-:W-:-:S05]  /*0150*/  IMAD R21, R14, UR8, R15 ;  /* 0x000000080e157c24 */ /* 0x000fca000f8e020f */
[C---:B------:R-:W-:Y:S02]  /*0160*/  IADD3 R13, PT, PT, R21.reuse, 0x1, RZ ;  /* 0x00000001150d7810 */ /* 0x040fe40007ffe0ff */
[----:B------:R-:W1:Y:S01]  /*0170*/  LDC.64 R4, c[0x0][0x388] ;  /* 0x0000e200ff047b82 */ /* 0x000e620000000a00 */
[C---:B------:R-:W-:Y:S02]  /*0180*/  IADD3 R11, PT, PT, R21.reuse, 0x2, RZ ;  /* 0x00000002150b7810 */ /* 0x040fe40007ffe0ff */
[C---:B------:R-:W-:Y:S01]  /*0190*/  IADD3 R9, PT, PT, R21.reuse, 0x3, RZ ;  /* 0x0000000315097810 */ /* 0x040fe20007ffe0ff */
[----:B0-----:R-:W-:-:S04]  /*01a0*/  IMAD.WIDE.U32 R28, R21, 0x4, R6 ;  /* 0x00000004151c7825 */ /* 0x001fc800078e0006 */
[----:B------:R-:W-:Y:S02]  /*01b0*/  IMAD.WIDE.U32 R12, R13, 0x4, R6 ;  /* 0x000000040d0c7825 */ /* 0x000fe400078e0006 */
[----:B------:R-:W2:Y:S02]  /*01c0*/  LDG.E R28, desc[UR6][R28.64] ;  /* 0x000000061c1c7981 */ /* 0x000ea4000c1e1900 */
[----:B-1----:R-:W-:Y:S02]  /*01d0*/  IMAD.WIDE.U32 R4, R15, 0x4, R4 ;  /* 0x000000040f047825 */ /* 0x002fe400078e0004 */
[----:B------:R0:W3:Y:S04]  /*01e0*/  LDG.E R2, desc[UR6][R12.64] ;  /* 0x000000060c027981 */ /* 0x0000e8000c1e1900 */
[----:B------:R-:W2:Y:S01]  /*01f0*/  LDG.E R3, desc[UR6][R4.64] ;  /* 0x0000000604037981 */ /* 0x000ea2000c1e1900 */
[----:B------:R-:W-:Y:S01]  /*0200*/  IMAD.WIDE.U32 R10, R11, 0x4, R6 ;  /* 0x000000040b0a7825 */ /* 0x000fe200078e0006 */
[----:B------:R-:W-:-:S02]  /*0210*/  IADD3 R23, PT, PT, R21, 0x4, RZ ;  /* 0x0000000415177810 */ /* 0x000fc40007ffe0ff */
[----:B------:R-:W3:Y:S01]  /*0220*/  LDG.E R26, desc[UR6][R4.64+0x4] ;  /* 0x00000406041a7981 */ /* 0x000ee2000c1e1900 */
[----:B------:R-:W-:Y:S01]  /*0230*/  IMAD.WIDE.U32 R8, R9, 0x4, R6 ;  /* 0x0000000409087825 */ /* 0x000fe200078e0006 */
[C---:B------:R-:W-:Y:S02]  /*0240*/  IADD3 R25, PT, PT, R21.reuse, 0x5, RZ ;  /* 0x0000000515197810 */ /* 0x040fe40007ffe0ff */
[----:B------:R1:W4:Y:S04]  /*0250*/  LDG.E R19, desc[UR6][R10.64] ;  /* 0x000000060a137981 */ /* 0x000328000c1e1900 */
[----:B------:R-:W4:Y:S01]  /*0260*/  LDG.E R16, desc[UR6][R4.64+0x8] ;  /* 0x0000080604107981 */ /* 0x000f22000c1e1900 */
[----:B0-----:R-:W-:-:S03]  /*0270*/  IADD3 R13, PT, PT, R21, 0x6, RZ ;  /* 0x00000006150d7810 */ /* 0x001fc60007ffe0ff */
[----:B------:R-:W5:Y:S01]  /*0280*/  LDG.E R18, desc[UR6][R4.64+0xc] ;  /* 0x00000c0604127981 */ /* 0x000f62000c1e1900 */
[----:B-1----:R-:W-:-:S03]  /*0290*/  IMAD.WIDE.U32 R10, R23, 0x4, R6 ;  /* 0x00000004170a7825 */ /* 0x002fc600078e0006 */
[----:B------:R0:W5:Y:S04]  /*02a0*/  LDG.E R23, desc[UR6][R8.64] ;  /* 0x0000000608177981 */ /* 0x000168000c1e1900 */
[----:B------:R-:W5:Y:S01]  /*02b0*/  LDG.E R20, desc[UR6][R4.64+0x10] ;  /* 0x0000100604147981 */ /* 0x000f62000c1e1900 */
[----:B------:R-:W-:-:S03]  /*02c0*/  IMAD.WIDE.U32 R12, R13, 0x4, R6 ;  /* 0x000000040d0c7825 */ /* 0x000fc600078e0006 */
[----:B------:R-:W5:Y:S01]  /*02d0*/  LDG.E R27, desc[UR6][R4.64+0x14] ;  /* 0x00001406041b7981 */ /* 0x000f62000c1e1900 */
[----:B0-----:R-:W-:-:S03]  /*02e0*/  IMAD.WIDE.U32 R8, R25, 0x4, R6 ;  /* 0x0000000419087825 */ /* 0x001fc600078e0006 */
[----:B------:R-:W5:Y:S04]  /*02f0*/  LDG.E R25, desc[UR6][R10.64] ;  /* 0x000000060a197981 */ /* 0x000f68000c1e1900 */
[----:B------:R-:W5:Y:S04]  /*0300*/  LDG.E R22, desc[UR6][R8.64] ;  /* 0x0000000608167981 */ /* 0x000f68000c1e1900 */
[----:B------:R0:W5:Y:S04]  /*0310*/  LDG.E R24, desc[UR6][R12.64] ;  /* 0x000000060c187981 */ /* 0x000168000c1e1900 */
[----:B------:R-:W5:Y:S01]  /*0320*/  LDG.E R29, desc[UR6][R4.64+0x18] ;  /* 0x00001806041d7981 */ /* 0x000f62000c1e1900 */
[----:B0-----:R-:W-:-:S05]  /*0330*/  IADD3 R13, PT, PT, R21, 0xa, RZ ;  /* 0x0000000a150d7810 */ /* 0x001fca0007ffe0ff */
[----:B------:R-:W-:-:S04]  /*0340*/  IMAD.WIDE.U32 R12, R13, 0x4, R6 ;  /* 0x000000040d0c7825 */ /* 0x000fc800078e0006 */
[----:B--2---:R-:W-:Y:S01]  /*0350*/  FFMA R3, R28, R3, R0 ;  /* 0x000000031c037223 */ /* 0x004fe20000000000 */
[C---:B------:R-:W-:Y:S02]  /*0360*/  IADD3 R0, PT, PT, R21.reuse, 0x7, RZ ;  /* 0x0000000715007810 */ /* 0x040fe40007ffe0ff */
[----:B------:R-:W-:Y:S01]  /*0370*/  IADD3 R28, PT, PT, R21, 0x8, RZ ;  /* 0x00000008151c7810 */ /* 0x000fe20007ffe0ff */
[----:B---3--:R-:W-:Y:S02]  /*0380*/  FFMA R26, R2, R26, R3 ;  /* 0x0000001a021a7223 */ /* 0x008fe40000000003 */
[----:B------:R-:W-:-:S04]  /*0390*/  IMAD.WIDE.U32 R2, R0, 0x4, R6 ;  /* 0x0000000400027825 */ /* 0x000fc800078e0006 */
[----:B------:R-:W-:Y:S01]  /*03a0*/  IMAD.WIDE.U32 R10, R28, 0x4, R6 ;  /* 0x000000041c0a7825 */ /* 0x000fe200078e0006 */
[----:B------:R-:W-:-:S03]  /*03b0*/  IADD3 R28, PT, PT, R21, 0x9, RZ ;  /* 0x00000009151c7810 */ /* 0x000fc60007ffe0ff */
[----:B----4-:R-:W-:Y:S01]  /*03c0*/  FFMA R26, R19, R16, R26 ;  /* 0x00000010131a7223 */ /* 0x010fe2000000001a */
[----:B------:R0:W2:Y:S04]  /*03d0*/  LDG.E R0, desc[UR6][R2.64] ;  /* 0x0000000602007981 */ /* 0x0000a8000c1e1900 */
[----:B------:R-:W2:Y:S01]  /*03e0*/  LDG.E R19, desc[UR6][R4.64+0x1c] ;  /* 0x00001c0604137981 */ /* 0x000ea2000c1e1900 */
[----:B------:R-:W-:-:S04]  /*03f0*/  IMAD.WIDE.U32 R8, R28, 0x4, R6 ;  /* 0x000000041c087825 */ /* 0x000fc800078e0006 */
[----:B-----5:R-:W-:Y:S01]  /*0400*/  FFMA R18, R23, R18, R26 ;  /* 0x0000001217127223 */ /* 0x020fe2000000001a */
[----:B------:R-:W3:Y:S01]  /*0410*/  LDG.E R10, desc[UR6][R10.64] ;  /* 0x000000060a0a7981 */ /* 0x000ee2000c1e1900 */
[----:B------:R-:W-:-:S03]  /*0420*/  IADD3 R28, PT, PT, R21, 0xb, RZ ;  /* 0x0000000b151c7810 */ /* 0x000fc60007ffe0ff */
[----:B------:R-:W3:Y:S01]  /*0430*/  LDG.E R23, desc[UR6][R4.64+0x20] ;  /* 0x0000200604177981 */ /* 0x000ee2000c1e1900 */
[----:B------:R-:W-:-:S03]  /*0440*/  IADD3 R26, PT, PT, R21, 0xc, RZ ;  /* 0x0000000c151a7810 */ /* 0x000fc60007ffe0ff */
[----:B------:R1:W4:Y:S01]  /*0450*/  LDG.E R16, desc[UR6][R8.64] ;  /* 0x0000000608107981 */ /* 0x000322000c1e1900 */
[----:B------:R-:W-:-:S03]  /*0460*/  FFMA R20, R25, R20, R18 ;  /* 0x0000001419147223 */ /* 0x000fc60000000012 */
[----:B------:R5:W4:Y:S01]  /*0470*/  LDG.E R11, desc[UR6][R12.64] ;  /* 0x000000060c0b7981 */ /* 0x000b22000c1e1900 */
[----:B0-----:R-:W-:-:S03]  /*0480*/  IMAD.WIDE.U32 R2, R28, 0x4, R6 ;  /* 0x000000041c027825 */ /* 0x001fc600078e0006 */
[----:B------:R-:W4:Y:S01]  /*0490*/  LDG.E R25, desc[UR6][R4.64+0x24] ;  /* 0x0000240604197981 */ /* 0x000f22000c1e1900 */
[----:B------:R-:W-:Y:S01]  /*04a0*/  FFMA R27, R22, R27, R20 ;  /* 0x0000001b161b7223 */ /* 0x000fe20000000014 */
[----:B------:R-:W-:Y:S02]  /*04b0*/  IADD3 R22, PT, PT, R21, 0xd, RZ ;  /* 0x0000000d15167810 */ /* 0x000fe40007ffe0ff */
[----:B------:R-:W4:Y:S01]  /*04c0*/  LDG.E R20, desc[UR6][R4.64+0x28] ;  /* 0x0000280604147981 */ /* 0x000f22000c1e1900 */
[----:B-1----:R-:W-:-:S04]  /*04d0*/  IMAD.WIDE.U32 R8, R26, 0x4, R6 ;  /* 0x000000041a087825 */ /* 0x002fc800078e0006 */
[----:B------:R-:W-:Y:S01]  /*04e0*/  FFMA R29, R24, R29, R27 ;  /* 0x0000001d181d7223 */ /* 0x000fe2000000001b */
[----:B------:R0:W4:Y:S01]  /*04f0*/  LDG.E R18, desc[UR6][R2.64] ;  /* 0x0000000602127981 */ /* 0x000122000c1e1900 */
[C---:B------:R-:W-:Y:S01]  /*0500*/  IADD3 R24, PT, PT, R21.reuse, 0xe, RZ ;  /* 0x0000000e15187810 */ /* 0x040fe20007ffe0ff */
[----:B-----5:R-:W-:Y:S02]  /*0510*/  IMAD.WIDE.U32 R12, R22, 0x4, R6 ;  /* 0x00000004160c7825 */ /* 0x020fe400078e0006 */
[----:B------:R-:W5:Y:S01]  /*0520*/  LDG.E R27, desc[UR6][R4.64+0x2c] ;  /* 0x00002c06041b7981 */ /* 0x000f62000c1e1900 */
[----:B------:R-:W-:-:S03]  /*0530*/  IADD3 R26, PT, PT, R21, 0xf, RZ ;  /* 0x0000000f151a7810 */ /* 0x000fc60007ffe0ff */
[----:B------:R-:W5:Y:S01]  /*0540*/  LDG.E R8, desc[UR6][R8.64] ;  /* 0x0000000608087981 */ /* 0x000f62000c1e1900 */
[----:B0-----:R-:W-:-:S03]  /*0550*/  IMAD.WIDE.U32 R2, R24, 0x4, R6 ;  /* 0x0000000418027825 */ /* 0x001fc600078e0006 */
[----:B------:R-:W5:Y:S01]  /*0560*/  LDG.E R22, desc[UR6][R4.64+0x30] ;  /* 0x0000300604167981 */ /* 0x000f62000c1e1900 */
[----:B------:R-:W-:-:S03]  /*0570*/  IMAD.WIDE.U32 R6, R26, 0x4, R6 ;  /* 0x000000041a067825 */ /* 0x000fc600078e0006 */
[----:B------:R-:W5:Y:S04]  /*0580*/  LDG.E R12, desc[UR6][R12.64] ;  /* 0x000000060c0c7981 */ /* 0x000f68000c1e1900 */
[----:B------:R-:W5:Y:S04]  /*0590*/  LDG.E R21, desc[UR6][R4.64+0x34] ;  /* 0x0000340604157981 */ /* 0x000f68000c1e1900 */
[----:B------:R-:W5:Y:S04]  /*05a0*/  LDG.E R2, desc[UR6][R2.64] ;  /* 0x0000000602027981 */ /* 0x000f68000c1e1900 */
[----:B------:R-:W5:Y:S04]  /*05b0*/  LDG.E R24, desc[UR6][R4.64+0x38] ;  /* 0x0000380604187981 */ /* 0x000f68000c1e1900 */
[----:B------:R-:W5:Y:S04]  /*05c0*/  LDG.E R6, desc[UR6][R6.64] ;  /* 0x0000000606067981 */ /* 0x000f68000c1e1900 */
[----:B------:R-:W5:Y:S01]  /*05d0*/  LDG.E R26, desc[UR6][R4.64+0x3c] ;  /* 0x00003c06041a7981 */ /* 0x000f62000c1e1900 */
[----:B------:R-:W-:-:S04]  /*05e0*/  IADD3 R15, PT, PT, R15, 0x10, RZ ;  /* 0x000000100f0f7810 */ /* 0x000fc80007ffe0ff */
[----:B------:R-:W-:Y:S01]  /*05f0*/  ISETP.NE.AND P0, PT, R15, R17, PT ;  /* 0x000000110f00720c */ /* 0x000fe20003f05270 */
[----:B--2---:R-:W-:-:S04]  /*0600*/  FFMA R19, R0, R19, R29 ;  /* 0x0000001300137223 */ /* 0x004fc8000000001d */
[----:B---3--:R-:W-:-:S04]  /*0610*/  FFMA R19, R10, R23, R19 ;  /* 0x000000170a137223 */ /* 0x008fc80000000013 */
[----:B----4-:R-:W-:-:S04]  /*0620*/  FFMA R16, R16, R25, R19 ;  /* 0x0000001910107223 */ /* 0x010fc80000000013 */
[----:B------:R-:W-:-:S04]  /*0630*/  FFMA R11, R11, R20, R16 ;  /* 0x000000140b0b7223 */ /* 0x000fc80000000010 */
[----:B-----5:R-:W-:-:S04]  /*0640*/  FFMA R11, R18, R27, R11 ;  /* 0x0000001b120b7223 */ /* 0x020fc8000000000b */
[----:B------:R-:W-:-:S04]  /*0650*/  FFMA R11, R8, R22, R11 ;  /* 0x00000016080b7223 */ /* 0x000fc8000000000b */
[----:B------:R-:W-:-:S04]  /*0660*/  FFMA R11, R12, R21, R11 ;  /* 0x000000150c0b7223 */ /* 0x000fc8000000000b */
[----:B------:R-:W-:-:S04]  /*0670*/  FFMA R11, R2, R24, R11 ;  /* 0x00000018020b7223 */ /* 0x000fc8000000000b */
[----:B------:R-:W-:Y:S01]  /*0680*/  FFMA R0, R6, R26, R11 ;  /* 0x0000001a06007223 */ /* 0x000fe2000000000b */
[----:B------:R-:W-:Y:S06]  /*0690*/  @P0 BRA `(.L_x_2) ;  /* 0xfffffff800a80947 */ /* 0x000fec000383ffff */
.L_x_1:
[----:B------:R-:W-:Y:S05]  /*06a0*/  BRA.U !UP1, `(.L_x_0) ;  /* 0x0000000509847547 */ /* 0x000fea000b800000 */
[----:B------:R-:W-:Y:S02]  /*06b0*/  UISETP.GE.U32.AND UP0, UPT, UR4, 0x8, UPT ;  /* 0x000000080400788c */ /* 0x000fe4000bf06070 */
[----:B------:R-:W-:-:S04]  /*06c0*/  ULOP3.LUT UR5, UR8, 0x7, URZ, 0xc0, !UPT ;  /* 0x0000000708057892 */ /* 0x000fc8000f8ec0ff */
[----:B------:R-:W-:-:S03]  /*06d0*/  UISETP.NE.AND UP1, UPT, UR5, URZ, UPT ;  /* 0x000000ff0500728c */ /* 0x000fc6000bf25270 */
[----:B------:R-:W-:Y:S08]  /*06e0*/  BRA.U !UP0, `(.L_x_3) ;  /* 0x0000000108b07547 */ /* 0x000ff0000b800000 */
[----:B------:R-:W0:Y:S01]  /*06f0*/  LDC.64 R4, c[0x0][0x380] ;  /* 0x0000e000ff047b82 */ /* 0x000e220000000a00 */
[----:B------:R-:W-:-:S05]  /*0700*/  IMAD R11, R14, UR8, R17 ;  /* 0x000000080e0b7c24 */ /* 0x000fca000f8e0211 */
[C---:B------:R-:W-:Y:S02]  /*0710*/  IADD3 R9, PT, PT, R11.reuse, 0x1, RZ ;  /* 0x000000010b097810 */ /* 0x040fe40007ffe0ff */
[----:B------:R-:W1:Y:S01]  /*0720*/  LDC.64 R2, c[0x0][0x388] ;  /* 0x0000e200ff027b82 */ /* 0x000e620000000a00 */
[C---:B------:R-:W-:Y:S02]  /*0730*/  IADD3 R29, PT, PT, R11.reuse, 0x2, RZ ;  /* 0x000000020b1d7810 */ /* 0x040fe40007ffe0ff */
[C---:B------:R-:W-:Y:S02]  /*0740*/  IADD3 R21, PT, PT, R11.reuse, 0x3, RZ ;  /* 0x000000030b157810 */ /* 0x040fe40007ffe0ff */
[C---:B------:R-:W-:Y:S01]  /*0750*/  IADD3 R25, PT, PT, R11.reuse, 0x4, RZ ;  /* 0x000000040b197810 */ /* 0x040fe20007ffe0ff */
[----:B0-----:R-:W-:-:S04]  /*0760*/  IMAD.WIDE.U32 R6, R11, 0x4, R4 ;  /* 0x000000040b067825 */ /* 0x001fc800078e0004 */
[----:B------:R-:W-:Y:S01]  /*0770*/  IMAD.WIDE.U32 R8, R9, 0x4, R4 ;  /* 0x0000000409087825 */ /* 0x000fe200078e0004 */
[----:B------:R0:W2:Y:S03]  /*0780*/  LDG.E R15, desc[UR6][R6.64] ;  /* 0x00000006060f7981 */ /* 0x0000a6000c1e1900 */
[----:B-1----:R-:W-:Y:S01]  /*0790*/  IMAD.WIDE.U32 R2, R17, 0x4, R2 ;  /* 0x0000000411027825 */ /* 0x002fe200078e0002 */
[----:B------:R1:W3:Y:S04]  /*07a0*/  LDG.E R12, desc[UR6][R8.64] ;  /* 0x00000006080c7981 */ /* 0x0002e8000c1e1900 */
[----:B------:R-:W2:Y:S01]  /*07b0*/  LDG.E R13, desc[UR6][R2.64] ;  /* 0x00000006020d7981 */ /* 0x000ea2000c1e1900 */
[----:B------:R-:W-:-:S03]  /*07c0*/  IMAD.WIDE.U32 R28, R29, 0x4, R4 ;  /* 0x000000041d1c7825 */ /* 0x000fc600078e0004 */
[----:B------:R-:W3:Y:S01]  /*07d0*/  LDG.E R19, desc[UR6][R2.64+0x4] ;  /* 0x0000040602137981 */ /* 0x000ee2000c1e1900 */
[--C-:B------:R-:W-:Y:S01]  /*07e0*/  IMAD.WIDE.U32 R20, R21, 0x4, R4.reuse ;  /* 0x0000000415147825 */ /* 0x100fe200078e0004 */
[----:B------:R-:W-:Y:S02]  /*07f0*/  IADD3 R27, PT, PT, R11, 0x5, RZ ;  /* 0x000000050b1b7810 */ /* 0x000fe40007ffe0ff */
[----:B------:R-:W4:Y:S01]  /*0800*/  LDG.E R16, desc[UR6][R28.64] ;  /* 0x000000061c107981 */ /* 0x000f22000c1e1900 */
[----:B0-----:R-:W-:-:S03]  /*0810*/  IMAD.WIDE.U32 R6, R25, 0x4, R4 ;  /* 0x0000000419067825 */ /* 0x001fc600078e0004 */
[----:B------:R-:W4:Y:S01]  /*0820*/  LDG.E R23, desc[UR6][R2.64+0x8] ;  /* 0x0000080602177981 */ /* 0x000f22000c1e1900 */
[----:B------:R-:W-:Y:S01]  /*0830*/  IADD3 R10, PT, PT, R11, 0x6, RZ ;  /* 0x000000060b0a7810 */ /* 0x000fe20007ffe0ff */
[--C-:B-1----:R-:W-:Y:S02]  /*0840*/  IMAD.WIDE.U32 R8, R27, 0x4, R4.reuse ;  /* 0x000000041b087825 */ /* 0x102fe400078e0004 */
[----:B------:R-:W5:Y:S04]  /*0850*/  LDG.E R20, desc[UR6][R20.64] ;  /* 0x0000000614147981 */ /* 0x000f68000c1e1900 */
[----:B------:R-:W5:Y:S01]  /*0860*/  LDG.E R25, desc[UR6][R2.64+0xc] ;  /* 0x00000c0602197981 */ /* 0x000f62000c1e1900 */
[----:B------:R-:W-:Y:S01]  /*0870*/  IADD3 R18, PT, PT, R11, 0x7, RZ ;  /* 0x000000070b127810 */ /* 0x000fe20007ffe0ff */
[----:B------:R-:W-:-:S02]  /*0880*/  IMAD.WIDE.U32 R10, R10, 0x4, R4 ;  /* 0x000000040a0a7825 */ /* 0x000fc400078e0004 */
[----:B------:R-:W5:Y:S04]  /*0890*/  LDG.E R6, desc[UR6][R6.64] ;  /* 0x0000000606067981 */ /* 0x000f68000c1e1900 */
        /* <DEDUP_REMOVED lines=8> */
[----:B------:R-:W-:Y:S01]  /*0920*/  IADD3 R17, PT, PT, R17, 0x8, RZ ;  /* 0x0000000811117810 */ /* 0x000fe20007ffe0ff */
[----:B--2---:R-:W-:-:S04]  /*0930*/  FFMA R13, R15, R13, R0 ;  /* 0x0000000d0f0d7223 */ /* 0x004fc80000000000 */
[----:B---3--:R-:W-:-:S04]  /*0940*/  FFMA R13, R12, R19, R13 ;  /* 0x000000130c0d7223 */ /* 0x008fc8000000000d */
[----:B----4-:R-:W-:-:S04]  /*0950*/  FFMA R13, R16, R23, R13 ;  /* 0x00000017100d7223 */ /* 0x010fc8000000000d */
[----:B-----5:R-:W-:-:S04]  /*0960*/  FFMA R13, R20, R25, R13 ;  /* 0x00000019140d7223 */ /* 0x020fc8000000000d */
[----:B------:R-:W-:-:S04]  /*0970*/  FFMA R13, R6, R27, R13 ;  /* 0x0000001b060d7223 */ /* 0x000fc8000000000d */
[----:B------:R-:W-:-:S04]  /*0980*/  FFMA R8, R8, R29, R13 ;  /* 0x0000001d08087223 */ /* 0x000fc8000000000d */
[----:B------:R-:W-:-:S04]  /*0990*/  FFMA R8, R11, R18, R8 ;  /* 0x000000120b087223 */ /* 0x000fc80000000008 */
[----:B------:R-:W-:-:S07]  /*09a0*/  FFMA R0, R5, R21, R8 ;  /* 0x0000001505007223 */ /* 0x000fce0000000008 */
.L_x_3:
        /* <DEDUP_REMOVED lines=15> */
[----:B------:R-:W3:Y:S02]  /*0aa0*/  LDG.E R8, desc[UR6][R8.64] ;  /* 0x0000000608087981 */ /* 0x000ee4000c1e1900 */
[--C-:B------:R-:W-:Y:S02]  /*0ab0*/  IMAD.WIDE.U32 R10, R13, 0x4, R4.reuse ;  /* 0x000000040d0a7825 */ /* 0x100fe400078e0004 */
[----:B------:R-:W2:Y:S02]  /*0ac0*/  LDG.E R12, desc[UR6][R2.64] ;  /* 0x00000006020c7981 */ /* 0x000ea4000c1e1900 */
[----:B------:R-:W-:-:S02]  /*0ad0*/  IMAD.WIDE.U32 R4, R15, 0x4, R4 ;  /* 0x000000040f047825 */ /* 0x000fc400078e0004 */
[----:B------:R-:W3:Y:S04]  /*0ae0*/  LDG.E R13, desc[UR6][R2.64+0x4] ;  /* 0x00000406020d7981 */ /* 0x000ee8000c1e1900 */
[----:B------:R-:W4:Y:S04]  /*0af0*/  LDG.E R10, desc[UR6][R10.64] ;  /* 0x000000060a0a7981 */ /* 0x000f28000c1e1900 */
[----:B------:R-:W4:Y:S04]  /*0b00*/  LDG.E R15, desc[UR6][R2.64+0x8] ;  /* 0x00000806020f7981 */ /* 0x000f28000c1e1900 */
[----:B------:R-:W5:Y:S04]  /*0b10*/  LDG.E R4, desc[UR6][R4.64] ;  /* 0x0000000604047981 */ /* 0x000f68000c1e1900 */
[----:B------:R-:W5:Y:S01]  /*0b20*/  LDG.E R16, desc[UR6][R2.64+0xc] ;  /* 0x00000c0602107981 */ /* 0x000f62000c1e1900 */
[----:B------:R-:W-:Y:S01]  /*0b30*/  IADD3 R17, PT, PT, R17, 0x4, RZ ;  /* 0x0000000411117810 */ /* 0x000fe20007ffe0ff */
[----:B--2---:R-:W-:-:S04]  /*0b40*/  FFMA R7, R7, R12, R0 ;  /* 0x0000000c07077223 */ /* 0x004fc80000000000 */
[----:B---3--:R-:W-:-:S04]  /*0b50*/  FFMA R7, R8, R13, R7 ;  /* 0x0000000d08077223 */ /* 0x008fc80000000007 */
[----:B----4-:R-:W-:-:S04]  /*0b60*/  FFMA R7, R10, R15, R7 ;  /* 0x0000000f0a077223 */ /* 0x010fc80000000007 */
[----:B-----5:R-:W-:-:S07]  /*0b70*/  FFMA R0, R4, R16, R7 ;  /* 0x0000001004007223 */ /* 0x020fce0000000007 */
.L_x_4:
[----:B------:R-:W-:Y:S05]  /*0b80*/  BRA.U !UP1, `(.L_x_0) ;  /* 0x00000001094c7547 */ /* 0x000fea000b800000 */
[----:B------:R-:W0:Y:S01]  /*0b90*/  LDC.64 R2, c[0x0][0x388] ;  /* 0x0000e200ff027b82 */ /* 0x000e220000000a00 */
[----:B------:R-:W-:-:S07]  /*0ba0*/  UIADD3 UR4, UPT, UPT, -UR4, URZ, URZ ;  /* 0x000000ff04047290 */ /* 0x000fce000fffe1ff */
[----:B------:R-:W1:Y:S01]  /*0bb0*/  LDC.64 R6, c[0x0][0x380] ;  /* 0x0000e000ff067b82 */ /* 0x000e620000000a00 */
[----:B0-----:R-:W-:-:S04]  /*0bc0*/  IMAD.WIDE.U32 R2, R17, 0x4, R2 ;  /* 0x0000000411027825 */ /* 0x001fc800078e0002 */
[----:B------:R-:W-:Y:S01]  /*0bd0*/  IMAD R17, R14, UR8, R17 ;  /* 0x000000080e117c24 */ /* 0x000fe2000f8e0211 */
[----:B------:R-:W-:Y:S02]  /*0be0*/  MOV R8, R2 ;  /* 0x0000000200087202 */ /* 0x000fe40000000f00 */
[----:B------:R-:W-:-:S07]  /*0bf0*/  MOV R9, R3 ;  /* 0x0000000300097202 */ /* 0x000fce0000000f00 */
.L_x_5:
[----:B-1----:R-:W-:Y:S01]  /*0c00*/  IMAD.WIDE.U32 R2, R17, 0x4, R6 ;  /* 0x0000000411027825 */ /* 0x002fe200078e0006 */
[----:B------:R-:W-:Y:S02]  /*0c10*/  MOV R4, R8 ;  /* 0x0000000800047202 */ /* 0x000fe40000000f00 */
[----:B------:R-:W-:-:S03]  /*0c20*/  MOV R5, R9 ;  /* 0x0000000900057202 */ /* 0x000fc60000000f00 */
[----:B------:R-:W2:Y:S04]  /*0c30*/  LDG.E R3, desc[UR6][R2.64] ;  /* 0x0000000602037981 */ /* 0x000ea8000c1e1900 */
[----:B------:R-:W2:Y:S01]  /*0c40*/  LDG.E R4, desc[UR6][R4.64] ;  /* 0x0000000604047981 */ /* 0x000ea2000c1e1900 */
[----:B------:R-:W-:Y:S01]  /*0c50*/  UIADD3 UR4, UPT, UPT, UR4, 0x1, URZ ;  /* 0x0000000104047890 */ /* 0x000fe2000fffe0ff */
[----:B------:R-:W-:Y:S02]  /*0c60*/  IADD3 R8, P0, PT, R8, 0x4, RZ ;  /* 0x0000000408087810 */ /* 0x000fe40007f1e0ff */
[----:B------:R-:W-:Y:S01]  /*0c70*/  IADD3 R17, PT, PT, R17, 0x1, RZ ;  /* 0x0000000111117810 */ /* 0x000fe20007ffe0ff */
[----:B------:R-:W-:Y:S01]  /*0c80*/  UISETP.NE.AND UP0, UPT, UR4, URZ, UPT ;  /* 0x000000ff0400728c */ /* 0x000fe2000bf05270 */
[----:B------:R-:W-:Y:S01]  /*0c90*/  IADD3.X R9, PT, PT, RZ, R9, RZ, P0, !PT ;  /* 0x00000009ff097210 */ /* 0x000fe200007fe4ff */
[----:B--2---:R-:W-:-:S07]  /*0ca0*/  FFMA R0, R3, R4, R0 ;  /* 0x0000000403007223 */ /* 0x004fce0000000000 */
[----:B------:R-:W-:Y:S05]  /*0cb0*/  BRA.U UP0, `(.L_x_5) ;  /* 0xfffffffd00d07547 */ /* 0x000fea000b83ffff */
.L_x_0:
[----:B------:R-:W0:Y:S02]  /*0cc0*/  LDC.64 R2, c[0x0][0x390] ;  /* 0x0000e400ff027b82 */ /* 0x000e240000000a00 */
[----:B0-----:R-:W-:-:S05]  /*0cd0*/  IMAD.WIDE R14, R14, 0x4, R2 ;  /* 0x000000040e0e7825 */ /* 0x001fca00078e0202 */
[----:B------:R-:W-:Y:S01]  /*0ce0*/  STG.E desc[UR6][R14.64], R0 ;  /* 0x000000000e007986 */ /* 0x000fe2000c101906 */
[----:B------:R-:W-:Y:S05]  /*0cf0*/  EXIT ;  /* 0x000000000000794d */ /* 0x000fea0003800000 */
.L_x_6:
[----:B------:R-:W-:-:S00]  /*0d00*/  BRA `(.L_x_6) ;  /* 0xfffffffc00fc7947 */ /* 0x000fc0000383ffff */
[----:B------:R-:W-:-:S00]  /*0d10*/  NOP ;  /* 0x0000000000007918 */ /* 0x000fc00000000000 */
        /* <DEDUP_REMOVED lines=14> */
.L_x_16:


//--------------------- .text._Z6matmulPKfS0_Pfjj --------------------------
	.section	.text._Z6matmulPKfS0_Pfjj,"ax",@progbits
	.align	128
        .global         _Z6matmulPKfS0_Pfjj
        .type           _Z6matmulPKfS0_Pfjj,@function
        .size           _Z6matmulPKfS0_Pfjj,(.L_x_17 - _Z6matmulPKfS0_Pfjj)
        .other          _Z6matmulPKfS0_Pfjj,@"STO_CUDA_ENTRY STV_DEFAULT"
_Z6matmulPKfS0_Pfjj:
.text._Z6matmulPKfS0_Pfjj:
[----:B------:R-:W-:Y:S01]  /*0000*/  LDC R1, c[0x0][0x37c] ;  /* 0x0000df00ff017b82 */ /* 0x000fe20000000800 */
[----:B------:R-:W0:Y:S07]  /*0010*/  S2R R3, SR_TID.X ;  /* 0x0000000000037919 */ /* 0x000e2e0000002100 */
[----:B------:R-:W1:Y:S01]  /*0020*/  LDC R21, c[0x0][0x364] ;  /* 0x0000d900ff157b82 */ /* 0x000e620000000800 */
[----:B------:R-:W2:Y:S01]  /*0030*/  LDCU.64 UR14, c[0x0][0x398] ;  /* 0x00007300ff0e77ac */ /* 0x000ea20008000a00 */
[----:B------:R-:W1:Y:S06]  /*0040*/  S2R R0, SR_TID.Y ;  /* 0x0000000000007919 */ /* 0x000e6c0000002200 */
[----:B------:R-:W0:Y:S08]  /*0050*/  S2UR UR5, SR_CTAID.X ;  /* 0x00000000000579c3 */ /* 0x000e300000002500 */
[----:B------:R-:W0:Y:S08]  /*0060*/  LDC R2, c[0x0][0x360] ;  /* 0x0000d800ff027b82 */ /* 0x000e300000000800 */
[----:B------:R-:W1:Y:S01]  /*0070*/  S2UR UR4, SR_CTAID.Y ;  /* 0x00000000000479c3 */ /* 0x000e620000002600 */
[----:B0-----:R-:W-:-:S05]  /*0080*/  IMAD R2, R2, UR5, R3 ;  /* 0x0000000502027c24 */ /* 0x001fca000f8e0203 */
[----:B--2---:R-:W-:Y:S01]  /*0090*/  ISETP.GE.U32.AND P0, PT, R2, UR15, PT ;  /* 0x0000000f02007c0c */ /* 0x004fe2000bf06070 */
[----:B-1----:R-:W-:-:S05]  /*00a0*/  IMAD R21, R21, UR4, R0 ;  /* 0x0000000415157c24 */ /* 0x002fca000f8e0200 */
[----:B------:R-:W-:-:S13]  /*00b0*/  ISETP.GE.U32.OR P0, PT, R21, UR14, P0 ;  /* 0x0000000e15007c0c */ /* 0x000fda0008706470 */
[----:B------:R-:W-:Y:S05]  /*00c0*/  @P0 EXIT ;  /* 0x000000000000094d */ /* 0x000fea0003800000 */
[----:B------:R-:W-:Y:S02]  /*00d0*/  UIADD3 UR4, UPT, UPT, UR15, -0x1, URZ ;  /* 0xffffffff0f047890 */ /* 0x000fe4000fffe0ff */
[----:B------:R-:W-:Y:S01]  /*00e0*/  IMAD.WIDE.U32 R4, R2, UR15, RZ ;  /* 0x0000000f02047c25 */ /* 0x000fe2000f8e00ff */
[----:B------:R-:W-:Y:S01]  /*00f0*/  UMOV UR5, URZ ;  /* 0x000000ff00057c82 */ /* 0x000fe20008000000 */
[----:B------:R-:W-:Y:S02]  /*0100*/  ULOP3.LUT UR6, UR15, 0x7, URZ, 0xc0, !UPT ;  /* 0x000000070f067892 */ /* 0x000fe4000f8ec0ff */
[----:B------:R-:W-:Y:S01]  /*0110*/  UISETP.GE.U32.AND UP0, UPT, UR4, 0x7, UPT ;  /* 0x000000070400788c */ /* 0x000fe2000bf06070 */
[----:B------:R-:W-:Y:S01]  /*0120*/  IMAD.MOV.U32 R27, RZ, RZ, RZ ;  /* 0x000000ffff1b7224 */ /* 0x000fe200078e00ff */
[----:B------:R-:W0:Y:S01]  /*0130*/  LDCU.64 UR16, c[0x0][0x358] ;  /* 0x00006b00ff1077ac */ /* 0x000e220008000a00 */
[----:B------:R-:W-:Y:S02]  /*0140*/  IMAD.MOV.U32 R23, RZ, RZ, RZ ;  /* 0x000000ffff177224 */ /* 0x000fe400078e00ff */
[----:B------:R-:W-:-:S04]  /*0150*/  VIADD R25, R5, UR5 ;  /* 0x0000000505197c36 */ /* 0x000fc80008000000 */
[----:B------:R-:W-:Y:S05]  /*0160*/  BRA.U !UP0, `(.L_x_7) ;  /* 0x00000005085c7547 */ /* 0x000fea000b800000 */
[----:B------:R-:W1:Y:S01]  /*0170*/  LDCU.64 UR18, c[0x0][0x388] ;  /* 0x00007100ff1277ac */ /* 0x000e620008000a00 */
[----:B------:R-:W-:Y:S01]  /*0180*/  IMAD.MOV.U32 R27, RZ, RZ, RZ ;  /* 0x000000ffff1b7224 */ /* 0x000fe200078e00ff */
[----:B------:R-:W-:Y:S02]  /*0190*/  ULOP3.LUT UR4, UR15, 0xfffffff8, URZ, 0xc0, !UPT ;  /* 0xfffffff80f047892 */ /* 0x000fe4000f8ec0ff */
[----:B------:R-:W-:Y:S02]  /*01a0*/  UIMAD UR8, UR15, 0x7, URZ ;  /* 0x000000070f0878a4 */ /* 0x000fe4000f8e02ff */
[----:B------:R-:W-:Y:S02]  /*01b0*/  UIADD3 UR7, UPT, UPT, -UR4, URZ, URZ ;  /* 0x000000ff04077290 */ /* 0x000fe4000fffe1ff */
[----:B------:R-:W-:Y:S01]  /*01c0*/  IMAD.U32 R23, RZ, RZ, UR4 ;  /* 0x00000004ff177e24 */ /* 0x000fe2000f8e00ff */
[----:B------:R-:W-:Y:S02]  /*01d0*/  UIMAD UR9, UR15, 0x6, URZ ;  /* 0x000000060f0978a4 */ /* 0x000fe4000f8e02ff */
[----:B------:R-:W-:-:S02]  /*01e0*/  UIMAD UR10, UR15, 0x5, URZ ;  /* 0x000000050f0a78a4 */ /* 0x000fc4000f8e02ff */
[----:B------:R-:W-:Y:S01]  /*01f0*/  USHF.L.U32 UR11, UR15, 0x2, URZ ;  /* 0x000000020f0b7899 */ /* 0x000fe200080006ff */
[----:B------:R-:W2:Y:S01]  /*0200*/  LDCU UR14, c[0x0][0x39c] ;  /* 0x00007380ff0e77ac */ /* 0x000ea20008000800 */
[----:B-1----:R-:W-:Y:S01]  /*0210*/  LEA R18, P0, R4, UR18, 0x2 ;  /* 0x0000001204127c11 */ /* 0x002fe2000f8010ff */
[----:B------:R-:W1:Y:S03]  /*0220*/  LDCU.64 UR20, c[0x0][0x380] ;  /* 0x00007000ff1477ac */ /* 0x000e660008000a00 */
[----:B------:R-:W-:Y:S02]  /*0230*/  IADD3 R18, P1, PT, R18, 0x10, RZ ;  /* 0x0000001012127810 */ /* 0x000fe40007f3e0ff */
[----:B------:R-:W-:Y:S01]  /*0240*/  LEA.HI.X R19, R4, UR19, R25, 0x2, P0 ;  /* 0x0000001304137c11 */ /* 0x000fe200080f1419 */
[----:B------:R-:W-:Y:S02]  /*0250*/  UIMAD UR12, UR15, 0x3, URZ ;  /* 0x000000030f0c78a4 */ /* 0x000fe4000f8e02ff */
[----:B------:R-:W-:-:S02]  /*0260*/  USHF.L.U32 UR13, UR15, 0x1, URZ ;  /* 0x000000010f0d7899 */ /* 0x000fc400080006ff */
[----:B------:R-:W-:Y:S01]  /*0270*/  IMAD.X R19, RZ, RZ, R19, P1 ;  /* 0x000000ffff137224 */ /* 0x000fe200008e0613 */
[----:B------:R-:W-:-:S09]  /*0280*/  UMOV UR4, URZ ;  /* 0x000000ff00047c82 */ /* 0x000fd20008000000 */
.L_x_8:
[C---:B------:R-:W-:Y:S01]  /*0290*/  IADD3 R7, P1, PT, R21.reuse, UR4, RZ ;  /* 0x0000000415077c10 */ /* 0x040fe2000ff3e0ff */
[----:B0-----:R-:W3:Y:S01]  /*02a0*/  LDG.E R22, desc[UR16][R18.64+-0xc] ;  /* 0xfffff41012167981 */ /* 0x001ee2000c1e1900 */
[----:B--2---:R-:W-:Y:S02]  /*02b0*/  IADD3 R6, P0, PT, R21, UR14, RZ ;  /* 0x0000000e15067c10 */ /* 0x004fe4000ff1e0ff */
[----:B-1----:R-:W-:Y:S01]  /*02c0*/  LEA R28, P2, R7, UR20, 0x2 ;  /* 0x00000014071c7c11 */ /* 0x002fe2000f8410ff */
[----:B------:R-:W-:Y:S01]  /*02d0*/  IMAD.X R8, RZ, RZ, RZ, P1 ;  /* 0x000000ffff087224 */ /* 0x000fe200008e06ff */
[----:B------:R-:W-:Y:S01]  /*02e0*/  IADD3 R0, P1, PT, R21, UR13, RZ ;  /* 0x0000000d15007c10 */ /* 0x000fe2000ff3e0ff */
[----:B------:R-:W-:Y:S01]  /*02f0*/  IMAD.X R9, RZ, RZ, RZ, P0 ;  /* 0x000000ffff097224 */ /* 0x000fe200000e06ff */
[----:B------:R-:W-:Y:S01]  /*0300*/  LEA R10, P0, R6, UR20, 0x2 ;  /* 0x00000014060a7c11 */ /* 0x000fe2000f8010ff */
[----:B------:R-:W2:Y:S01]  /*0310*/  LDG.E R24, desc[UR16][R18.64+-0x8] ;  /* 0xfffff81012187981 */ /* 0x000ea2000c1e1900 */
[----:B------:R-:W-:Y:S01]  /*0320*/  LEA.HI.X R29, R7, UR21, R8, 0x2, P2 ;  /* 0x00000015071d7c11 */ /* 0x000fe200090f1408 */
[----:B------:R-:W-:Y:S01]  /*0330*/  IMAD.X R13, RZ, RZ, RZ, P1 ;  /* 0x000000ffff0d7224 */ /* 0x000fe200008e06ff */
[----:B------:R-:W-:Y:S01]  /*0340*/  IADD3 R7, P2, PT, R21, UR12, RZ ;  /* 0x0000000c15077c10 */ /* 0x000fe2000ff5e0ff */
[----:B------:R-:W4:Y:S01]  /*0350*/  LDG.E R26, desc[UR16][R18.64+-0x4] ;  /* 0xfffffc10121a7981 */ /* 0x000f22000c1e1900 */
[----:B------:R-:W-:-:S02]  /*0360*/  LEA R12, P1, R0, UR20, 0x2 ;  /* 0x00000014000c7c11 */ /* 0x000fc4000f8210ff */
[----:B------:R-:W-:Y:S01]  /*0370*/  LEA.HI.X R11, R6, UR21, R9, 0x2, P0 ;  /* 0x00000015060b7c11 */ /* 0x000fe200080f1409 */
[----:B------:R-:W-:Y:S01]  /*0380*/  IMAD.X R16, RZ, RZ, RZ, P2 ;  /* 0x000000ffff107224 */ /* 0x000fe200010e06ff */
[----:B------:R-:W-:Y:S02]  /*0390*/  IADD3 R9, P0, PT, R21, UR11, RZ ;  /* 0x0000000b15097c10 */ /* 0x000fe4000ff1e0ff */
[----:B------:R-:W-:Y:S01]  /*03a0*/  LEA.HI.X R13, R0, UR21, R13, 0x2, P1 ;  /* 0x00000015000d7c11 */ /* 0x000fe200088f140d */
[----:B------:R-:W3:Y:S01]  /*03b0*/  LDG.E R10, desc[UR16][R10.64] ;  /* 0x000000100a0a7981 */ /* 0x000ee2000c1e1900 */
[----:B------:R-:W-:Y:S01]  /*03c0*/  LEA R6, P1, R7, UR20, 0x2 ;  /* 0x0000001407067c11 */ /* 0x000fe2000f8210ff */
[----:B------:R-:W-:Y:S01]  /*03d0*/  IMAD.X R14, RZ, RZ, RZ, P0 ;  /* 0x000000ffff0e7224 */ /* 0x000fe200000e06ff */
[----:B------:R-:W-:Y:S01]  /*03e0*/  IADD3 R0, P0, PT, R21, UR10, RZ ;  /* 0x0000000a15007c10 */ /* 0x000fe2000ff1e0ff */
[----:B------:R-:W2:Y:S01]  /*03f0*/  LDG.E R12, desc[UR16][R12.64] ;  /* 0x000000100c0c7981 */ /* 0x000ea2000c1e1900 */
[----:B------:R-:W-:-:S02]  /*0400*/  LEA.HI.X R7, R7, UR21, R16, 0x2, P1 ;  /* 0x0000001507077c11 */ /* 0x000fc400088f1410 */
[----:B------:R-:W-:Y:S01]  /*0410*/  IADD3 R15, P1, PT, R21, UR9, RZ ;  /* 0x00000009150f7c10 */ /* 0x000fe2000ff3e0ff */
[----:B------:R-:W-:Y:S01]  /*0420*/  IMAD.X R17, RZ, RZ, RZ, P0 ;  /* 0x000000ffff117224 */ /* 0x000fe200000e06ff */
[C---:B------:R-:W-:Y:S01]  /*0430*/  LEA R8, P2, R9.reuse, UR20, 0x2 ;  /* 0x0000001409087c11 */ /* 0x040fe2000f8410ff */
[----:B------:R-:W4:Y:S01]  /*0440*/  LDG.E R6, desc[UR16][R6.64] ;  /* 0x0000001006067981 */ /* 0x000f22000c1e1900 */
[C---:B------:R-:W-:Y:S01]  /*0450*/  LEA R16, P0, R0.reuse, UR20, 0x2 ;  /* 0x0000001400107c11 */ /* 0x040fe2000f8010ff */
[----:B------:R-:W-:Y:S01]  /*0460*/  IMAD.X R20, RZ, RZ, RZ, P1 ;  /* 0x000000ffff147224 */ /* 0x000fe200008e06ff */
[----:B------:R-:W-:Y:S01]  /*0470*/  LEA.HI.X R9, R9, UR21, R14, 0x2, P2 ;  /* 0x0000001509097c11 */ /* 0x000fe200090f140e */
[----:B------:R-:W5:Y:S01]  /*0480*/  LDG.E R11, desc[UR16][R18.64+0x4] ;  /* 0x00000410120b7981 */ /* 0x000f62000c1e1900 */
[C---:B------:R-:W-:Y:S02]  /*0490*/  LEA R14, P1, R15.reuse, UR20, 0x2 ;  /* 0x000000140f0e7c11 */ /* 0x040fe4000f8210ff */
[----:B------:R-:W-:Y:S01]  /*04a0*/  LEA.HI.X R17, R0, UR21, R17, 0x2, P0 ;  /* 0x0000001500117c11 */ /* 0x000fe200080f1411 */
[----:B------:R0:W5:Y:S01]  /*04b0*/  LDG.E R8, desc[UR16][R8.64] ;  /* 0x0000001008087981 */ /* 0x000162000c1e1900 */
[----:B------:R-:W-:-:S03]  /*04c0*/  LEA.HI.X R15, R15, UR21, R20, 0x2, P1 ;  /* 0x000000150f0f7c11 */ /* 0x000fc600088f1414 */
[----:B------:R1:W3:Y:S04]  /*04d0*/  LDG.E R20, desc[UR16][R28.64] ;  /* 0x000000101c147981 */ /* 0x0002e8000c1e1900 */
[----:B------:R-:W3:Y:S01]  /*04e0*/  LDG.E R0, desc[UR16][R18.64+-0x10] ;  /* 0xfffff01012007981 */ /* 0x000ee2000c1e1900 */
[----:B0-----:R-:W-:-:S03]  /*04f0*/  IADD3 R9, P0, PT, R21, UR8, RZ ;  /* 0x0000000815097c10 */ /* 0x001fc6000ff1e0ff */
[----:B------:R-:W5:Y:S02]  /*0500*/  LDG.E R7, desc[UR16][R18.64] ;  /* 0x0000001012077981 */ /* 0x000f64000c1e1900 */
[----:B-1----:R-:W-:Y:S01]  /*0510*/  IMAD.X R29, RZ, RZ, RZ, P0 ;  /* 0x000000ffff1d7224 */ /* 0x002fe200000e06ff */
[C---:B------:R-:W-:Y:S01]  /*0520*/  LEA R28, P0, R9.reuse, UR20, 0x2 ;  /* 0x00000014091c7c11 */ /* 0x040fe2000f8010ff */
[----:B------:R-:W5:Y:S03]  /*0530*/  LDG.E R16, desc[UR16][R16.64] ;  /* 0x0000001010107981 */ /* 0x000f66000c1e1900 */
[----:B------:R-:W-:Y:S01]  /*0540*/  LEA.HI.X R29, R9, UR21, R29, 0x2, P0 ;  /* 0x00000015091d7c11 */ /* 0x000fe200080f141d */
[----:B------:R-:W5:Y:S04]  /*0550*/  LDG.E R14, desc[UR16][R14.64] ;  /* 0x000000100e0e7981 */ /* 0x000f68000c1e1900 */
[----:B------:R-:W5:Y:S04]  /*0560*/  LDG.E R13, desc[UR16][R18.64+0x8] ;  /* 0x00000810120d7981 */ /* 0x000f68000c1e1900 */
[----:B------:R-:W5:Y:S04]  /*0570*/  LDG.E R28, desc[UR16][R28.64] ;  /* 0x000000101c1c7981 */ /* 0x000f68000c1e1900 */
[----:B------:R0:W5:Y:S01]  /*0580*/  LDG.E R9, desc[UR16][R18.64+0xc] ;  /* 0x00000c1012097981 */ /* 0x000162000c1e1900 */
[----:B------:R-:W-:-:S04]  /*0590*/  UIADD3 UR7, UPT, UPT, UR7, 0x8, URZ ;  /* 0x0000000807077890 */ /* 0x000fc8000fffe0ff */
[----:B------:R-:W-:Y:S01]  /*05a0*/  UISETP.NE.AND UP0, UPT, UR7, URZ, UPT ;  /* 0x000000ff0700728c */ /* 0x000fe2000bf05270 */
[----:B0-----:R-:W-:Y:S01]  /*05b0*/  IADD3 R18, P0, PT, R18, 0x20, RZ ;  /* 0x0000002012127810 */ /* 0x001fe20007f1e0ff */
[----:B------:R-:W-:-:S04]  /*05c0*/  ULEA UR4, UR15, UR4, 0x3 ;  /* 0x000000040f047291 */ /* 0x000fc8000f8e18ff */
[----:B------:R-:W-:Y:S01]  /*05d0*/  IMAD.X R19, RZ, RZ, R19, P0 ;  /* 0x000000ffff137224 */ /* 0x000fe200000e0613 */
[----:B------:R-:W-:Y:S02]  /*05e0*/  ULEA UR8, UR15, UR8, 0x3 ;  /* 0x000000080f087291 */ /* 0x000fe4000f8e18ff */
[----:B------:R-:W-:Y:S02]  /*05f0*/  ULEA UR9, UR15, UR9, 0x3 ;  /* 0x000000090f097291 */ /* 0x000fe4000f8e18ff */
[----:B------:R-:W-:Y:S02]  /*0600*/  ULEA UR10, UR15, UR10, 0x3 ;  /* 0x0000000a0f0a7291 */ /* 0x000fe4000f8e18ff */
[----:B------:R-:W-:Y:S02]  /*0610*/  ULEA UR11, UR15, UR11, 0x3 ;  /* 0x0000000b0f0b7291 */ /* 0x000fe4000f8e18ff */
[----:B------:R-:W-:Y:S02]  /*0620*/  ULEA UR12, UR15, UR12, 0x3 ;  /* 0x0000000c0f0c7291 */ /* 0x000fe4000f8e18ff */
[----:B------:R-:W-:-:S02]  /*0630*/  ULEA UR13, UR15, UR13, 0x3 ;  /* 0x0000000d0f0d7291 */ /* 0x000fc4000f8e18ff */
[----:B------:R-:W-:Y:S01]  /*0640*/  ULEA UR14, UR15, UR14, 0x3 ;  /* 0x0000000e0f0e7291 */ /* 0x000fe2000f8e18ff */
[----:B---3--:R-:W-:-:S04]  /*0650*/  FFMA R27, R20, R0, R27 ;  /* 0x00000000141b7223 */ /* 0x008fc8000000001b */
[----:B------:R-:W-:-:S04]  /*0660*/  FFMA R27, R10, R22, R27 ;  /* 0x000000160a1b7223 */ /* 0x000fc8000000001b */
[----:B--2---:R-:W-:-:S04]  /*0670*/  FFMA R27, R12, R24, R27 ;  /* 0x000000180c1b7223 */ /* 0x004fc8000000001b */
[----:B----4-:R-:W-:-:S04]  /*0680*/  FFMA R27, R6, R26, R27 ;  /* 0x0000001a061b7223 */ /* 0x010fc8000000001b */
[----:B-----5:R-:W-:-:S04]  /*0690*/  FFMA R7, R8, R7, R27 ;  /* 0x0000000708077223 */ /* 0x020fc8000000001b */
[----:B------:R-:W-:-:S04]  /*06a0*/  FFMA R7, R16, R11, R7 ;  /* 0x0000000b10077223 */ /* 0x000fc80000000007 */
[----:B------:R-:W-:-:S04]  /*06b0*/  FFMA R7, R14, R13, R7 ;  /* 0x0000000d0e077223 */ /* 0x000fc80000000007 */
[----:B------:R-:W-:Y:S01]  /*06c0*/  FFMA R27, R28, R9, R7 ;  /* 0x000000091c1b7223 */ /* 0x000fe20000000007 */
[----:B------:R-:W-:Y:S06]  /*06d0*/  BRA.U UP0, `(.L_x_8) ;  /* 0xfffffff900ec7547 */ /* 0x000fec000b83ffff */
.L_x_7:
[----:B------:R-:W-:-:S09]  /*06e0*/  UISETP.NE.AND UP0, UPT, UR6, URZ, UPT ;  /* 0x000000ff0600728c */ /* 0x000fd2000bf05270 */
[----:B------:R-:W-:Y:S05]  /*06f0*/  BRA.U !UP0, `(.L_x_9) ;  /* 0x00000005084c7547 */ /* 0x000fea000b800000 */
[----:B------:R-:W-:Y:S02]  /*0700*/  UISETP.GE.U32.AND UP0, UPT, UR6, 0x4, UPT ;  /* 0x000000040600788c */ /* 0x000fe4000bf06070 */
[----:B------:R-:W-:-:S04]  /*0710*/  ULOP3.LUT UR4, UR15, 0x3, URZ, 0xc0, !UPT ;  /* 0x000000030f047892 */ /* 0x000fc8000f8ec0ff */
[----:B------:R-:W-:-:S03]  /*0720*/  UISETP.NE.AND UP1, UPT, UR4, URZ, UPT ;  /* 0x000000ff0400728c */ /* 0x000fc6000bf25270 */
[----:B------:R-:W-:Y:S08]  /*0730*/  BRA.U !UP0, `(.L_x_10) ;  /* 0x0000000108987547 */ /* 0x000ff0000b800000 */
[----:B------:R-:W1:Y:S01]  /*0740*/  LDCU.128 UR8, c[0x0][0x380] ;  /* 0x00007000ff0877ac */ /* 0x000e620008000c00 */
[C---:B------:R-:W-:Y:S01]  /*0750*/  IMAD R0, R23.reuse, UR15, RZ ;  /* 0x0000000f17007c24 */ /* 0x040fe2000f8e02ff */
[----:B------:R-:W-:-:S03]  /*0760*/  IADD3 R7, P1, PT, R23, R4, RZ ;  /* 0x0000000417077210 */ /* 0x000fc60007f3e0ff */
[----:B------:R-:W-:Y:S01]  /*0770*/  VIADD R8, R0, UR15 ;  /* 0x0000000f00087c36 */ /* 0x000fe20008000000 */
[----:B------:R-:W-:Y:S01]  /*0780*/  IADD3 R13, P2, PT, R21, R0, RZ ;  /* 0x00000000150d7210 */ /* 0x000fe20007f5e0ff */
[----:B------:R-:W-:-:S03]  /*0790*/  IMAD.X R10, RZ, RZ, R25, P1 ;  /* 0x000000ffff0a7224 */ /* 0x000fc600008e0619 */
[----:B------:R-:W-:Y:S01]  /*07a0*/  IADD3 R0, P1, PT, R21, R8, RZ ;  /* 0x0000000815007210 */ /* 0x000fe20007f3e0ff */
[----:B------:R-:W-:Y:S02]  /*07b0*/  IMAD.X R16, RZ, RZ, RZ, P2 ;  /* 0x000000ffff107224 */ /* 0x000fe400010e06ff */
[----:B------:R-:W-:Y:S02]  /*07c0*/  VIADD R8, R8, UR15 ;  /* 0x0000000f08087c36 */ /* 0x000fe40008000000 */
[----:B------:R-:W-:Y:S01]  /*07d0*/  IMAD.X R11, RZ, RZ, RZ, P1 ;  /* 0x000000ffff0b7224 */ /* 0x000fe200008e06ff */
[----:B-1----:R-:W-:Y:S02]  /*07e0*/  LEA R14, P2, R13, UR8, 0x2 ;  /* 0x000000080d0e7c11 */ /* 0x002fe4000f8410ff */
[----:B------:R-:W-:Y:S02]  /*07f0*/  LEA R6, P0, R7, UR10, 0x2 ;  /* 0x0000000a07067c11 */ /* 0x000fe4000f8010ff */
[----:B------:R-:W-:-:S02]  /*0800*/  LEA R12, P1, R0, UR8, 0x2 ;  /* 0x00000008000c7c11 */ /* 0x000fc4000f8210ff */
[----:B------:R-:W-:Y:S02]  /*0810*/  LEA.HI.X R15, R13, UR9, R16, 0x2, P2 ;  /* 0x000000090d0f7c11 */ /* 0x000fe400090f1410 */
[----:B------:R-:W-:Y:S02]  /*0820*/  LEA.HI.X R7, R7, UR11, R10, 0x2, P0 ;  /* 0x0000000b07077c11 */ /* 0x000fe400080f140a */
[----:B------:R-:W-:Y:S01]  /*0830*/  LEA.HI.X R13, R0, UR9, R11, 0x2, P1 ;  /* 0x00000009000d7c11 */ /* 0x000fe200088f140b */
[----:B------:R-:W-:Y:S01]  /*0840*/  VIADD R0, R8, UR15 ;  /* 0x0000000f08007c36 */ /* 0x000fe20008000000 */
[C---:B------:R-:W-:Y:S01]  /*0850*/  IADD3 R9, P0, PT, R21.reuse, R8, RZ ;  /* 0x0000000815097210 */ /* 0x040fe20007f1e0ff */
[----:B0-----:R-:W2:Y:S03]  /*0860*/  LDG.E R14, desc[UR16][R14.64] ;  /* 0x000000100e0e7981 */ /* 0x001ea6000c1e1900 */
[----:B------:R-:W-:Y:S01]  /*0870*/  IADD3 R11, P1, PT, R21, R0, RZ ;  /* 0x00000000150b7210 */ /* 0x000fe20007f3e0ff */
[----:B------:R-:W-:Y:S01]  /*0880*/  IMAD.X R10, RZ, RZ, RZ, P0 ;  /* 0x000000ffff0a7224 */ /* 0x000fe200000e06ff */
[C---:B------:R-:W-:Y:S01]  /*0890*/  LEA R8, P0, R9.reuse, UR8, 0x2 ;  /* 0x0000000809087c11 */ /* 0x040fe2000f8010ff */
[----:B------:R-:W2:Y:S02]  /*08a0*/  LDG.E R0, desc[UR16][R6.64] ;  /* 0x0000001006007981 */ /* 0x000ea4000c1e1900 */
[----:B------:R-:W-:Y:S01]  /*08b0*/  IMAD.X R18, RZ, RZ, RZ, P1 ;  /* 0x000000ffff127224 */ /* 0x000fe200008e06ff */
[----:B------:R-:W-:Y:S01]  /*08c0*/  LEA.HI.X R9, R9, UR9, R10, 0x2, P0 ;  /* 0x0000000909097c11 */ /* 0x000fe200080f140a */
[----:B------:R-:W3:Y:S01]  /*08d0*/  LDG.E R13, desc[UR16][R12.64] ;  /* 0x000000100c0d7981 */ /* 0x000ee2000c1e1900 */
[----:B------:R-:W-:-:S03]  /*08e0*/  LEA R10, P0, R11, UR8, 0x2 ;  /* 0x000000080b0a7c11 */ /* 0x000fc6000f8010ff */
[----:B------:R-:W3:Y:S01]  /*08f0*/  LDG.E R16, desc[UR16][R6.64+0x4] ;  /* 0x0000041006107981 */ /* 0x000ee2000c1e1900 */
[----:B------:R-:W-:-:S03]  /*0900*/  LEA.HI.X R11, R11, UR9, R18, 0x2, P0 ;  /* 0x000000090b0b7c11 */ /* 0x000fc600080f1412 */
[----:B------:R-:W4:Y:S04]  /*0910*/  LDG.E R9, desc[UR16][R8.64] ;  /* 0x0000001008097981 */ /* 0x000f28000c1e1900 */
[----:B------:R-:W4:Y:S04]  /*0920*/  LDG.E R17, desc[UR16][R6.64+0x8] ;  /* 0x0000081006117981 */ /* 0x000f28000c1e1900 */
[----:B------:R-:W5:Y:S04]  /*0930*/  LDG.E R15, desc[UR16][R6.64+0xc] ;  /* 0x00000c10060f7981 */ /* 0x000f68000c1e1900 */
[----:B------:R-:W5:Y:S01]  /*0940*/  LDG.E R11, desc[UR16][R10.64] ;  /* 0x000000100a0b7981 */ /* 0x000f62000c1e1900 */
[----:B------:R-:W-:-:S02]  /*0950*/  VIADD R23, R23, 0x4 ;  /* 0x0000000417177836 */ /* 0x000fc40000000000 */
[----:B--2---:R-:W-:-:S04]  /*0960*/  FFMA R0, R14, R0, R27 ;  /* 0x000000000e007223 */ /* 0x004fc8000000001b */
[----:B---3--:R-:W-:-:S04]  /*0970*/  FFMA R0, R13, R16, R0 ;  /* 0x000000100d007223 */ /* 0x008fc80000000000 */
[----:B----4-:R-:W-:-:S04]  /*0980*/  FFMA R0, R9, R17, R0 ;  /* 0x0000001109007223 */ /* 0x010fc80000000000 */
[----:B-----5:R-:W-:-:S07]  /*0990*/  FFMA R27, R11, R15, R0 ;  /* 0x0000000f0b1b7223 */ /* 0x020fce0000000000 */
.L_x_10:
[----:B------:R-:W-:Y:S05]  /*09a0*/  BRA.U !UP1, `(.L_x_9) ;  /* 0x0000000109a07547 */ /* 0x000fea000b800000 */
[----:B------:R-:W-:Y:S02]  /*09b0*/  UISETP.NE.AND UP0, UPT, UR4, 0x1, UPT ;  /* 0x000000010400788c */ /* 0x000fe4000bf05270 */
[----:B------:R-:W-:-:S04]  /*09c0*/  ULOP3.LUT UR6, UR15, 0x1, URZ, 0xc0, !UPT ;  /* 0x000000010f067892 */ /* 0x000fc8000f8ec0ff */
[----:B------:R-:W-:-:S03]  /*09d0*/  UISETP.NE.U32.AND UP1, UPT, UR6, 0x1, UPT ;  /* 0x000000010600788c */ /* 0x000fc6000bf25070 */
[----:B------:R-:W-:Y:S08]  /*09e0*/  BRA.U !UP0, `(.L_x_11) ;  /* 0x0000000108587547 */ /* 0x000ff0000b800000 */
[----:B------:R-:W1:Y:S01]  /*09f0*/  LDCU.128 UR8, c[0x0][0x380] ;  /* 0x00007000ff0877ac */ /* 0x000e620008000c00 */
[C---:B------:R-:W-:Y:S01]  /*0a00*/  IMAD R0, R23.reuse, UR15, RZ ;  /* 0x0000000f17007c24 */ /* 0x040fe2000f8e02ff */
[----:B------:R-:W-:-:S03]  /*0a10*/  IADD3 R7, P2, PT, R23, R4, RZ ;  /* 0x0000000417077210 */ /* 0x000fc60007f5e0ff */
[----:B------:R-:W-:Y:S01]  /*0a20*/  VIADD R12, R0, UR15 ;  /* 0x0000000f000c7c36 */ /* 0x000fe20008000000 */
[----:B------:R-:W-:Y:S01]  /*0a30*/  IADD3 R9, P1, PT, R21, R0, RZ ;  /* 0x0000000015097210 */ /* 0x000fe20007f3e0ff */
[----:B------:R-:W-:-:S04]  /*0a40*/  IMAD.X R10, RZ, RZ, R25, P2 ;  /* 0x000000ffff0a7224 */ /* 0x000fc800010e0619 */
[----:B------:R-:W-:Y:S01]  /*0a50*/  IMAD.X R0, RZ, RZ, RZ, P1 ;  /* 0x000000ffff007224 */ /* 0x000fe200008e06ff */
[----:B------:R-:W-:-:S05]  /*0a60*/  IADD3 R12, P1, PT, R21, R12, RZ ;  /* 0x0000000c150c7210 */ /* 0x000fca0007f3e0ff */
[----:B------:R-:W-:Y:S01]  /*0a70*/  IMAD.X R11, RZ, RZ, RZ, P1 ;  /* 0x000000ffff0b7224 */ /* 0x000fe200008e06ff */
[----:B-1----:R-:W-:Y:S02]  /*0a80*/  LEA R6, P0, R7, UR10, 0x2 ;  /* 0x0000000a07067c11 */ /* 0x002fe4000f8010ff */
[----:B------:R-:W-:Y:S02]  /*0a90*/  LEA R8, P2, R9, UR8, 0x2 ;  /* 0x0000000809087c11 */ /* 0x000fe4000f8410ff */
[----:B------:R-:W-:Y:S02]  /*0aa0*/  LEA.HI.X R7, R7, UR11, R10, 0x2, P0 ;  /* 0x0000000b07077c11 */ /* 0x000fe400080f140a */
[C---:B------:R-:W-:Y:S02]  /*0ab0*/  LEA R10, P0, R12.reuse, UR8, 0x2 ;  /* 0x000000080c0a7c11 */ /* 0x040fe4000f8010ff */
[----:B------:R-:W-:Y:S02]  /*0ac0*/  LEA.HI.X R9, R9, UR9, R0, 0x2, P2 ;  /* 0x0000000909097c11 */ /* 0x000fe400090f1400 */
[----:B------:R-:W-:Y:S01]  /*0ad0*/  LEA.HI.X R11, R12, UR9, R11, 0x2, P0 ;  /* 0x000000090c0b7c11 */ /* 0x000fe200080f140b */
[----:B0-----:R-:W2:Y:S04]  /*0ae0*/  LDG.E R0, desc[UR16][R6.64] ;  /* 0x0000001006007981 */ /* 0x001ea8000c1e1900 */
[----:B------:R-:W2:Y:S04]  /*0af0*/  LDG.E R8, desc[UR16][R8.64] ;  /* 0x0000001008087981 */ /* 0x000ea8000c1e1900 */
[----:B------:R-:W3:Y:S04]  /*0b00*/  LDG.E R12, desc[UR16][R6.64+0x4] ;  /* 0x00000410060c7981 */ /* 0x000ee8000c1e1900 */
[----:B------:R-:W3:Y:S01]  /*0b10*/  LDG.E R11, desc[UR16][R10.64] ;  /* 0x000000100a0b7981 */ /* 0x000ee2000c1e1900 */
[----:B------:R-:W-:-:S02]  /*0b20*/  VIADD R23, R23, 0x2 ;  /* 0x0000000217177836 */ /* 0x000fc40000000000 */
[----:B--2---:R-:W-:-:S04]  /*0b30*/  FFMA R0, R8, R0, R27 ;  /* 0x0000000008007223 */ /* 0x004fc8000000001b */
[----:B---3--:R-:W-:-:S07]  /*0b40*/  FFMA R27, R11, R12, R0 ;  /* 0x0000000c0b1b7223 */ /* 0x008fce0000000000 */
.L_x_11:
[----:B------:R-:W-:Y:S05]  /*0b50*/  BRA.U UP1, `(.L_x_9) ;  /* 0x0000000101347547 */ /* 0x000fea000b800000 */
[----:B------:R-:W1:Y:S01]  /*0b60*/  LDCU.128 UR8, c[0x0][0x380] ;  /* 0x00007000ff0877ac */ /* 0x000e620008000c00 */
[C---:B------:R-:W-:Y:S01]  /*0b70*/  IMAD R8, R23.reuse, UR15, RZ ;  /* 0x0000000f17087c24 */ /* 0x040fe2000f8e02ff */
[----:B------:R-:W-:-:S04]  /*0b80*/  IADD3 R5, P2, PT, R23, R4, RZ ;  /* 0x0000000417057210 */ /* 0x000fc80007f5e0ff */
[----:B------:R-:W-:Y:S01]  /*0b90*/  IADD3 R8, P0, PT, R8, R21, RZ ;  /* 0x0000001508087210 */ /* 0x000fe20007f1e0ff */
[----:B------:R-:W-:-:S04]  /*0ba0*/  IMAD.X R0, RZ, RZ, R25, P2 ;  /* 0x000000ffff007224 */ /* 0x000fc800010e0619 */
[----:B------:R-:W-:Y:S01]  /*0bb0*/  IMAD.X R9, RZ, RZ, RZ, P0 ;  /* 0x000000ffff097224 */ /* 0x000fe200000e06ff */
[C---:B-1----:R-:W-:Y:S02]  /*0bc0*/  LEA R6, P1, R5.reuse, UR10, 0x2 ;  /* 0x0000000a05067c11 */ /* 0x042fe4000f8210ff */
[C---:B------:R-:W-:Y:S02]  /*0bd0*/  LEA R4, P2, R8.reuse, UR8, 0x2 ;  /* 0x0000000808047c11 */ /* 0x040fe4000f8410ff */
[----:B------:R-:W-:Y:S02]  /*0be0*/  LEA.HI.X R7, R5, UR11, R0, 0x2, P1 ;  /* 0x0000000b05077c11 */ /* 0x000fe400088f1400 */
[----:B------:R-:W-:-:S03]  /*0bf0*/  LEA.HI.X R5, R8, UR9, R9, 0x2, P2 ;  /* 0x0000000908057c11 */ /* 0x000fc600090f1409 */
[----:B0-----:R-:W2:Y:S04]  /*0c00*/  LDG.E R6, desc[UR16][R6.64] ;  /* 0x0000001006067981 */ /* 0x001ea8000c1e1900 */
[----:B------:R-:W2:Y:S02]  /*0c10*/  LDG.E R4, desc[UR16][R4.64] ;  /* 0x0000001004047981 */ /* 0x000ea4000c1e1900 */
[----:B--2---:R-:W-:-:S07]  /*0c20*/  FFMA R27, R4, R6, R27 ;  /* 0x00000006041b7223 */ /* 0x004fce000000001b */
.L_x_9:
[----:B------:R-:W1:Y:S01]  /*0c30*/  LDCU.64 UR6, c[0x0][0x390] ;  /* 0x00007200ff0677ac */ /* 0x000e620008000a00 */
[----:B------:R-:W-:Y:S02]  /*0c40*/  IMAD.MOV.U32 R3, RZ, RZ, RZ ;  /* 0x000000ffff037224 */ /* 0x000fe400078e00ff */
[----:B------:R-:W-:-:S04]  /*0c50*/  IMAD.WIDE.U32 R2, R21, UR15, R2 ;  /* 0x0000000f15027c25 */ /* 0x000fc8000f8e0002 */
[----:B------:R-:W-:Y:S01]  /*0c60*/  VIADD R3, R3, UR5 ;  /* 0x0000000503037c36 */ /* 0x000fe20008000000 */
[----:B-1----:R-:W-:-:S04]  /*0c70*/  LEA R4, P0, R2, UR6, 0x2 ;  /* 0x0000000602047c11 */ /* 0x002fc8000f8010ff */
[----:B------:R-:W-:-:S05]  /*0c80*/  LEA.HI.X R5, R2, UR7, R3, 0x2, P0 ;  /* 0x0000000702057c11 */ /* 0x000fca00080f1403 */
[----:B0-----:R-:W-:Y:S01]  /*0c90*/  STG.E desc[UR16][R4.64], R27 ;  /* 0x0000001b04007986 */ /* 0x001fe2000c101910 */
[----:B------:R-:W-:Y:S05]  /*0ca0*/  EXIT ;  /* 0x000000000000794d */ /* 0x000fea0003800000 */
.L_x_12:
        /* <DEDUP_REMOVED lines=13> */
.L_x_17:


//--------------------- .text._Z17set_vector_risingifPf --------------------------
	.section	.text._Z17set_vector_risingifPf,"ax",@progbits
	.align	128
        .global         _Z17set_vector_risingifPf
        .type           _Z17set_vector_risingifPf,@function
        .size           _Z17set_vector_risingifPf,(.L_x_18 - _Z17set_vector_risingifPf)
        .other          _Z17set_vector_risingifPf,@"STO_CUDA_ENTRY STV_DEFAULT"
_Z17set_vector_risingifPf:
.text._Z17set_vector_risingifPf:
[----:B------:R-:W-:Y:S01]  /*0000*/  LDC R1, c[0x0][0x37c] ;  /* 0x0000df00ff017b82 */ /* 0x000fe20000000800 */
[----:B------:R-:W0:Y:S07]  /*0010*/  S2R R5, SR_TID.X ;  /* 0x0000000000057919 */ /* 0x000e2e0000002100 */
[----:B------:R-:W0:Y:S01]  /*0020*/  S2UR UR4, SR_CTAID.X ;  /* 0x00000000000479c3 */ /* 0x000e220000002500 */
[----:B------:R-:W1:Y:S07]  /*0030*/  LDCU UR5, c[0x0][0x380] ;  /* 0x00007000ff0577ac */ /* 0x000e6e0008000800 */
[----:B------:R-:W0:Y:S02]  /*0040*/  LDC R4, c[0x0][0x360] ;  /* 0x0000d800ff047b82 */ /* 0x000e240000000800 */
[----:B0-----:R-:W-:-:S05]  /*0050*/  IMAD R5, R4, UR4, R5 ;  /* 0x0000000404057c24 */ /* 0x001fca000f8e0205 */
[----:B-1----:R-:W-:-:S13]  /*0060*/  ISETP.GE.AND P0, PT, R5, UR5, PT ;  /* 0x0000000505007c0c */ /* 0x002fda000bf06270 */
[----:B------:R-:W-:Y:S05]  /*0070*/  @P0 EXIT ;  /* 0x000000000000094d */ /* 0x000fea0003800000 */
[----:B------:R-:W0:Y:S01]  /*0080*/  S2R R0, SR_TID.Y ;  /* 0x0000000000007919 */ /* 0x000e220000002200 */
[----:B------:R-:W0:Y:S01]  /*0090*/  LDCU UR4, c[0x0][0x370] ;  /* 0x00006e00ff0477ac */ /* 0x000e220008000800 */
[----:B------:R-:W1:Y:S01]  /*00a0*/  LDC.64 R2, c[0x0][0x388] ;  /* 0x0000e200ff027b82 */ /* 0x000e620000000a00 */
[----:B------:R-:W2:Y:S01]  /*00b0*/  LDCU UR6, c[0x0][0x384] ;  /* 0x00007080ff0677ac */ /* 0x000ea20008000800 */
[----:B-1----:R-:W-:-:S04]  /*00c0*/  IMAD.WIDE R2, R5, 0x4, R2 ;  /* 0x0000000405027825 */ /* 0x002fc800078e0202 */
[----:B0-----:R-:W-:Y:S01]  /*00d0*/  IMAD R0, R0, UR4, RZ ;  /* 0x0000000400007c24 */ /* 0x001fe2000f8e02ff */
[----:B------:R-:W0:Y:S03]  /*00e0*/  LDCU.64 UR4, c[0x0][0x358] ;  /* 0x00006b00ff0477ac */ /* 0x000e260008000a00 */
[----:B------:R-:W-:-:S05]  /*00f0*/  IMAD R0, R0, R4, R5 ;  /* 0x0000000400007224 */ /* 0x000fca00078e0205 */
[----:B------:R-:W-:-:S05]  /*0100*/  I2FP.F32.U32 R0, R0 ;  /* 0x0000000000007245 */ /* 0x000fca0000201000 */
[----:B--2---:R-:W-:-:S05]  /*0110*/  FMUL R5, R0, UR6 ;  /* 0x0000000600057c20 */ /* 0x004fca0008400000 */
[----:B0-----:R-:W-:Y:S01]  /*0120*/  STG.E desc[UR4][R2.64], R5 ;  /* 0x0000000502007986 */ /* 0x001fe2000c101904 */
[----:B------:R-:W-:Y:S05]  /*0130*/  EXIT ;  /* 0x000000000000794d */ /* 0x000fea0003800000 */
.L_x_13:
        /* <DEDUP_REMOVED lines=12> */
.L_x_18:


//--------------------- .text._Z10set_vectorifPf  --------------------------
	.section	.text._Z10set_vectorifPf,"ax",@progbits
	.align	128
        .global         _Z10set_vectorifPf
        .type           _Z10set_vectorifPf,@function
        .size           _Z10set_vectorifPf,(.L_x_19 - _Z10set_vectorifPf)
        .other          _Z10set_vectorifPf,@"STO_CUDA_ENTRY STV_DEFAULT"
_Z10set_vectorifPf:
.text._Z10set_vectorifPf:
        /* <DEDUP_REMOVED lines=8> */
[----:B------:R-:W0:Y:S01]  /*0080*/  LDC.64 R2, c[0x0][0x388] ;  /* 0x0000e200ff027b82 */ /* 0x000e220000000a00 */
[----:B------:R-:W1:Y:S07]  /*0090*/  LDCU.64 UR4, c[0x0][0x358] ;  /* 0x00006b00ff0477ac */ /* 0x000e6e0008000a00 */
[----:B------:R-:W1:Y:S01]  /*00a0*/  LDC R7, c[0x0][0x384] ;  /* 0x0000e100ff077b82 */ /* 0x000e620000000800 */
[----:B0-----:R-:W-:-:S05]  /*00b0*/  IMAD.WIDE R2, R5, 0x4, R2 ;  /* 0x0000000405027825 */ /* 0x001fca00078e0202 */
[----:B-1----:R-:W-:Y:S01]  /*00c0*/  STG.E desc[UR4][R2.64], R7 ;  /* 0x0000000702007986 */ /* 0x002fe2000c101904 */
[----:B------:R-:W-:Y:S05]  /*00d0*/  EXIT ;  /* 0x000000000000794d */ /* 0x000fea0003800000 */
.L_x_14:
        /* <DEDUP_REMOVED lines=10> */
.L_x_19:


//--------------------- .text._Z13compute_triadifPKfS0_Pf --------------------------
	.section	.text._Z13compute_triadifPKfS0_Pf,"ax",@progbits
	.align	128
        .global         _Z13compute_triadifPKfS0_Pf
        .type           _Z13compute_triadifPKfS0_Pf,@function
        .size           _Z13compute_triadifPKfS0_Pf,(.L_x_20 - _Z13compute_triadifPKfS0_Pf)
        .other          _Z13compute_triadifPKfS0_Pf,@"STO_CUDA_ENTRY STV_DEFAULT"
_Z13compute_triadifPKfS0_Pf:
.text._Z13compute_triadifPKfS0_Pf:
        /* <DEDUP_REMOVED lines=9> */
[----:B------:R-:W1:Y:S01]  /*0090*/  LDCU.64 UR4, c[0x0][0x358] ;  /* 0x00006b00ff0477ac */ /* 0x000e620008000a00 */
[----:B------:R-:W2:Y:S06]  /*00a0*/  LDCU UR6, c[0x0][0x384] ;  /* 0x00007080ff0677ac */ /* 0x000eac0008000800 */
[----:B------:R-:W3:Y:S08]  /*00b0*/  LDC.64 R4, c[0x0][0x390] ;  /* 0x0000e400ff047b82 */ /* 0x000ef00000000a00 */
[----:B------:R-:W4:Y:S01]  /*00c0*/  LDC.64 R6, c[0x0][0x398] ;  /* 0x0000e600ff067b82 */ /* 0x000f220000000a00 */
[----:B0-----:R-:W-:-:S06]  /*00d0*/  IMAD.WIDE R2, R9, 0x4, R2 ;  /* 0x0000000409027825 */ /* 0x001fcc00078e0202 */
[----:B-1----:R-:W2:Y:S01]  /*00e0*/  LDG.E R2, desc[UR4][R2.64] ;  /* 0x0000000402027981 */ /* 0x002ea2000c1e1900 */
[----:B---3--:R-:W-:-:S06]  /*00f0*/  IMAD.WIDE R4, R9, 0x4, R4 ;  /* 0x0000000409047825 */ /* 0x008fcc00078e0204 */
[----:B------:R-:W2:Y:S01]  /*0100*/  LDG.E R5, desc[UR4][R4.64] ;  /* 0x0000000404057981 */ /* 0x000ea2000c1e1900 */
[----:B----4-:R-:W-:-:S04]  /*0110*/  IMAD.WIDE R6, R9, 0x4, R6 ;  /* 0x0000000409067825 */ /* 0x010fc800078e0206 */
[----:B--2---:R-:W-:-:S05]  /*0120*/  FFMA R9, R2, UR6, R5 ;  /* 0x0000000602097c23 */ /* 0x004fca0008000005 */
[----:B------:R-:W-:Y:S01]  /*0130*/  STG.E desc[UR4][R6.64], R9 ;  /* 0x0000000906007986 */ /* 0x000fe2000c101904 */
[----:B------:R-:W-:Y:S05]  /*0140*/  EXIT ;  /* 0x000000000000794d */ /* 0x000fea0003800000 */
.L_x_15:
        /* <DEDUP_REMOVED lines=11> */
.L_x_20:


//--------------------- .nv.shared.reserved.0     --------------------------
	.section	.nv.shared.reserved.0,"aw",@nobits
	.weak		__nv_reservedSMEM_offset_0_alias
	.size		__nv_reservedSMEM_offset_0_alias, 0, 64
	.other		__nv_reservedSMEM_offset_0_alias,@"STO_CUDA_RESERVED_SHARED STV_DEFAULT"
__nv_reservedSMEM_offset_0_alias:
	.zero		0
	.zero		64


//--------------------- .nv.constant0._Z6matvecPKfS0_Pfjj --------------------------
	.section	.nv.constant0._Z6matvecPKfS0_Pfjj,"a",@progbits
	.sectionflags	@""
	.align	4
.nv.constant0._Z6matvecPKfS0_Pfjj:
	.zero		928


//--------------------- .nv.constant0._Z6matmulPKfS0_Pfjj --------------------------
	.section	.nv.constant0._Z6matmulPKfS0_Pfjj,"a",@progbits
	.sectionflags	@""
	.align	4
.nv.constant0._Z6matmulPKfS0_Pfjj:
	.zero		928


//--------------------- .nv.constant0._Z17set_vector_risingifPf --------------------------
	.section	.nv.constant0._Z17set_vector_risingifPf,"a",@progbits
	.sectionflags	@""
	.align	4
.nv.constant0._Z17set_vector_risingifPf:
	.zero		912


//--------------------- .nv.constant0._Z10set_vectorifPf --------------------------
	.section	.nv.constant0._Z10set_vectorifPf,"a",@progbits
	.sectionflags	@""
	.align	4
.nv.constant0._Z10set_vectorifPf:
	.zero		912


//--------------------- .nv.constant0._Z13compute_triadifPKfS0_Pf --------------------------
	.section	.nv.constant0._Z13compute_triadifPKfS0_Pf,"a",@progbits
	.sectionflags	@""
	.align	4
.nv.constant0._Z13compute_triadifPKfS0_Pf:
	.zero		928


//--------------------- SYMBOLS --------------------------

	.type		.nv.reservedSmem.offset0,@object
	.size		.nv.reservedSmem.offset0,0x4
